//
// Generated by NVIDIA NVVM Compiler
//
// Compiler Build ID: CL-36424714
// Cuda compilation tools, release 13.0, V13.0.88
// Based on NVVM 20.0.0
//

.version 9.0
.target sm_100
.address_size 64

	// .globl	alphatrend_batch_f32

.visible .entry alphatrend_batch_f32(
	.param .u64 .ptr .align 1 alphatrend_batch_f32_param_0,
	.param .u64 .ptr .align 1 alphatrend_batch_f32_param_1,
	.param .u64 .ptr .align 1 alphatrend_batch_f32_param_2,
	.param .u64 .ptr .align 1 alphatrend_batch_f32_param_3,
	.param .u64 .ptr .align 1 alphatrend_batch_f32_param_4,
	.param .u64 .ptr .align 1 alphatrend_batch_f32_param_5,
	.param .u64 .ptr .align 1 alphatrend_batch_f32_param_6,
	.param .u64 .ptr .align 1 alphatrend_batch_f32_param_7,
	.param .u32 alphatrend_batch_f32_param_8,
	.param .u32 alphatrend_batch_f32_param_9,
	.param .u32 alphatrend_batch_f32_param_10,
	.param .u32 alphatrend_batch_f32_param_11,
	.param .u64 .ptr .align 1 alphatrend_batch_f32_param_12,
	.param .u64 .ptr .align 1 alphatrend_batch_f32_param_13
)
{
	.reg .pred 	%p<84>;
	.reg .b32 	%r<189>;
	.reg .b32 	%f<465>;
	.reg .b64 	%rd<165>;

	ld.param.u64 	%rd29, [alphatrend_batch_f32_param_0];
	ld.param.u64 	%rd30, [alphatrend_batch_f32_param_1];
	ld.param.u64 	%rd31, [alphatrend_batch_f32_param_3];
	ld.param.u64 	%rd32, [alphatrend_batch_f32_param_4];
	ld.param.u64 	%rd33, [alphatrend_batch_f32_param_6];
	ld.param.u32 	%r87, [alphatrend_batch_f32_param_8];
	ld.param.u32 	%r88, [alphatrend_batch_f32_param_9];
	ld.param.u32 	%r89, [alphatrend_batch_f32_param_10];
	ld.param.u64 	%rd34, [alphatrend_batch_f32_param_12];
	ld.param.u64 	%rd35, [alphatrend_batch_f32_param_13];
	cvta.to.global.u64 	%rd1, %rd31;
	cvta.to.global.u64 	%rd2, %rd35;
	cvta.to.global.u64 	%rd3, %rd34;
	cvta.to.global.u64 	%rd4, %rd32;
	cvta.to.global.u64 	%rd5, %rd29;
	cvta.to.global.u64 	%rd6, %rd30;
	cvta.to.global.u64 	%rd7, %rd33;
	mov.u32 	%r91, %ctaid.x;
	mov.u32 	%r92, %ntid.x;
	mov.u32 	%r93, %tid.x;
	mad.lo.s32 	%r155, %r91, %r92, %r93;
	mov.u32 	%r94, %nctaid.x;
	mul.lo.s32 	%r2, %r92, %r94;
	setp.ge.s32 	%p1, %r155, %r89;
	@%p1 bra 	$L__BB0_102;
	cvt.s64.s32 	%rd8, %r87;
	setp.lt.s32 	%p2, %r87, 1;
	@%p2 bra 	$L__BB0_69;
	and.b32  	%r3, %r87, 7;
	and.b32  	%r4, %r87, 3;
	and.b32  	%r5, %r87, 2147483640;
	and.b32  	%r6, %r87, 1;
$L__BB0_3:
	ld.param.u64 	%rd162, [alphatrend_batch_f32_param_7];
	cvt.s64.s32 	%rd9, %r155;
	cvta.to.global.u64 	%rd79, %rd162;
	mul.wide.s32 	%rd80, %r155, 4;
	add.s64 	%rd81, %rd79, %rd80;
	ld.global.nc.u32 	%r8, [%rd81];
	cvt.u64.u32 	%rd10, %r8;
	add.s64 	%rd82, %rd7, %rd80;
	ld.global.nc.f32 	%f1, [%rd82];
	mul.lo.s64 	%rd83, %rd9, %rd8;
	shl.b64 	%rd84, %rd83, 2;
	add.s64 	%rd11, %rd3, %rd84;
	add.s64 	%rd12, %rd2, %rd84;
	setp.lt.s32 	%p33, %r8, 1;
	setp.gt.s32 	%p34, %r8, %r87;
	or.pred  	%p35, %p33, %p34;
	@%p35 bra 	$L__BB0_13;
	cvt.u32.u64 	%r109, %rd10;
	add.s32 	%r9, %r109, %r88;
	add.s32 	%r159, %r9, -1;
	setp.gt.s32 	%p36, %r9, %r87;
	@%p36 bra 	$L__BB0_24;
	ld.param.u32 	%r154, [alphatrend_batch_f32_param_11];
	ld.param.u64 	%rd160, [alphatrend_batch_f32_param_5];
	cvta.to.global.u64 	%rd85, %rd160;
	shl.b64 	%rd86, %rd9, 2;
	add.s64 	%rd87, %rd85, %rd86;
	ld.global.nc.u32 	%r11, [%rd87];
	setp.lt.s32 	%p37, %r11, 0;
	setp.ge.s32 	%p38, %r11, %r154;
	or.pred  	%p39, %p37, %p38;
	@%p39 bra 	$L__BB0_35;
	setp.gt.s32 	%p40, %r9, 1;
	@%p40 bra 	$L__BB0_58;
$L__BB0_7:
	add.s32 	%r122, %r88, 1;
	max.s32 	%r123, %r9, %r122;
	sub.s32 	%r15, %r123, %r88;
	sub.s32 	%r124, %r88, %r123;
	setp.gt.u32 	%p49, %r124, -16;
	mov.f32 	%f430, 0f00000000;
	mov.u32 	%r172, %r88;
	mov.f32 	%f429, %f430;
	@%p49 bra 	$L__BB0_47;
	mov.b32 	%r158, 0;
	mov.f32 	%f430, 0f00000000;
	mov.u32 	%r172, %r88;
	bra.uni 	$L__BB0_46;
$L__BB0_9:
	.pragma "nounroll";
	mov.f32 	%f7, %f423;
	mul.f32 	%f401, %f18, %f429;
	cvt.s64.s32 	%rd17, %r159;
	mul.wide.s32 	%rd108, %r159, 4;
	add.s64 	%rd109, %rd6, %rd108;
	ld.global.nc.f32 	%f402, [%rd109];
	fma.rn.f32 	%f403, %f17, %f401, %f402;
	add.s64 	%rd110, %rd5, %rd108;
	ld.global.nc.f32 	%f404, [%rd110];
	fma.rn.f32 	%f405, %f1, %f401, %f404;
	cvt.u64.u32 	%rd111, %r11;
	mad.lo.s64 	%rd112, %rd111, %rd8, %rd17;
	shl.b64 	%rd113, %rd112, 2;
	add.s64 	%rd114, %rd4, %rd113;
	ld.global.nc.f32 	%f406, [%rd114];
	abs.f32 	%f408, %f406;
	setp.ne.f32 	%p58, %f408, 0f7F800000;
	setp.ge.f32 	%p59, %f406, 0f42480000;
	max.f32 	%f409, %f403, %f7;
	min.f32 	%f410, %f405, %f7;
	selp.f32 	%f411, %f409, %f410, %p59;
	selp.f32 	%f423, %f411, %f410, %p58;
	add.s64 	%rd115, %rd11, %rd108;
	st.global.f32 	[%rd115], %f423;
	add.s64 	%rd116, %rd12, %rd108;
	st.global.f32 	[%rd116], %f426;
	add.s32 	%r159, %r159, 1;
	setp.ge.s32 	%p60, %r159, %r87;
	@%p60 bra 	$L__BB0_11;
	shl.b64 	%rd117, %rd17, 2;
	add.s64 	%rd118, %rd1, %rd117;
	ld.global.nc.f32 	%f412, [%rd118+4];
	sub.f32 	%f413, %f412, %f430;
	add.f32 	%f414, %f429, %f413;
	sub.f32 	%f415, %f414, %f429;
	sub.f32 	%f416, %f415, %f413;
	cvt.u64.u32 	%rd119, %r8;
	sub.s64 	%rd120, %rd17, %rd119;
	shl.b64 	%rd121, %rd120, 2;
	add.s64 	%rd122, %rd1, %rd121;
	ld.global.nc.f32 	%f417, [%rd122+4];
	neg.f32 	%f418, %f417;
	sub.f32 	%f419, %f418, %f416;
	add.f32 	%f429, %f414, %f419;
	sub.f32 	%f420, %f429, %f414;
	sub.f32 	%f430, %f420, %f419;
$L__BB0_11:
	setp.eq.s32 	%p61, %r159, %r87;
	mov.f32 	%f426, %f7;
	@%p61 bra 	$L__BB0_12;
	bra.uni 	$L__BB0_9;
$L__BB0_12:
	cvt.u32.u64 	%r152, %rd9;
	add.s32 	%r155, %r152, %r2;
	setp.lt.s32 	%p83, %r155, %r89;
	@%p83 bra 	$L__BB0_3;
	bra.uni 	$L__BB0_102;
$L__BB0_13:
	setp.lt.u32 	%p76, %r87, 8;
	mov.b32 	%r164, 0;
	@%p76 bra 	$L__BB0_16;
	mov.b32 	%r162, 0;
$L__BB0_15:
	.pragma "nounroll";
	mul.wide.u32 	%rd147, %r162, 4;
	add.s64 	%rd148, %rd11, %rd147;
	mov.b32 	%r147, 2147483647;
	st.global.u32 	[%rd148], %r147;
	add.s64 	%rd149, %rd12, %rd147;
	st.global.u32 	[%rd149], %r147;
	st.global.u32 	[%rd148+4], %r147;
	st.global.u32 	[%rd149+4], %r147;
	st.global.u32 	[%rd148+8], %r147;
	st.global.u32 	[%rd149+8], %r147;
	st.global.u32 	[%rd148+12], %r147;
	st.global.u32 	[%rd149+12], %r147;
	st.global.u32 	[%rd148+16], %r147;
	st.global.u32 	[%rd149+16], %r147;
	st.global.u32 	[%rd148+20], %r147;
	st.global.u32 	[%rd149+20], %r147;
	st.global.u32 	[%rd148+24], %r147;
	st.global.u32 	[%rd149+24], %r147;
	st.global.u32 	[%rd148+28], %r147;
	st.global.u32 	[%rd149+28], %r147;
	add.s32 	%r162, %r162, 8;
	setp.eq.s32 	%p77, %r162, %r5;
	mov.u32 	%r164, %r5;
	@%p77 bra 	$L__BB0_16;
	bra.uni 	$L__BB0_15;
$L__BB0_16:
	setp.eq.s32 	%p78, %r3, 0;
	@%p78 bra 	$L__BB0_12;
	add.s32 	%r148, %r3, -1;
	setp.lt.u32 	%p79, %r148, 3;
	@%p79 bra 	$L__BB0_19;
	mul.wide.u32 	%rd150, %r164, 4;
	add.s64 	%rd151, %rd11, %rd150;
	mov.b32 	%r149, 2147483647;
	st.global.u32 	[%rd151], %r149;
	add.s64 	%rd152, %rd12, %rd150;
	st.global.u32 	[%rd152], %r149;
	st.global.u32 	[%rd151+4], %r149;
	st.global.u32 	[%rd152+4], %r149;
	st.global.u32 	[%rd151+8], %r149;
	st.global.u32 	[%rd152+8], %r149;
	st.global.u32 	[%rd151+12], %r149;
	st.global.u32 	[%rd152+12], %r149;
	add.s32 	%r164, %r164, 4;
$L__BB0_19:
	setp.eq.s32 	%p80, %r4, 0;
	@%p80 bra 	$L__BB0_12;
	setp.eq.s32 	%p81, %r4, 1;
	@%p81 bra 	$L__BB0_22;
	mul.wide.u32 	%rd153, %r164, 4;
	add.s64 	%rd154, %rd11, %rd153;
	mov.b32 	%r150, 2147483647;
	st.global.u32 	[%rd154], %r150;
	add.s64 	%rd155, %rd12, %rd153;
	st.global.u32 	[%rd155], %r150;
	st.global.u32 	[%rd154+4], %r150;
	st.global.u32 	[%rd155+4], %r150;
	add.s32 	%r164, %r164, 2;
$L__BB0_22:
	setp.eq.s32 	%p82, %r6, 0;
	@%p82 bra 	$L__BB0_12;
	mul.wide.u32 	%rd156, %r164, 4;
	add.s64 	%rd157, %rd11, %rd156;
	mov.b32 	%r151, 2147483647;
	st.global.u32 	[%rd157], %r151;
	add.s64 	%rd158, %rd12, %rd156;
	st.global.u32 	[%rd158], %r151;
	bra.uni 	$L__BB0_12;
$L__BB0_24:
	setp.lt.u32 	%p69, %r87, 8;
	mov.b32 	%r167, 0;
	@%p69 bra 	$L__BB0_27;
	mov.b32 	%r161, 0;
$L__BB0_26:
	.pragma "nounroll";
	mul.wide.u32 	%rd135, %r161, 4;
	add.s64 	%rd136, %rd11, %rd135;
	mov.b32 	%r140, 2147483647;
	st.global.u32 	[%rd136], %r140;
	add.s64 	%rd137, %rd12, %rd135;
	st.global.u32 	[%rd137], %r140;
	st.global.u32 	[%rd136+4], %r140;
	st.global.u32 	[%rd137+4], %r140;
	st.global.u32 	[%rd136+8], %r140;
	st.global.u32 	[%rd137+8], %r140;
	st.global.u32 	[%rd136+12], %r140;
	st.global.u32 	[%rd137+12], %r140;
	st.global.u32 	[%rd136+16], %r140;
	st.global.u32 	[%rd137+16], %r140;
	st.global.u32 	[%rd136+20], %r140;
	st.global.u32 	[%rd137+20], %r140;
	st.global.u32 	[%rd136+24], %r140;
	st.global.u32 	[%rd137+24], %r140;
	st.global.u32 	[%rd136+28], %r140;
	st.global.u32 	[%rd137+28], %r140;
	add.s32 	%r161, %r161, 8;
	setp.eq.s32 	%p70, %r161, %r5;
	mov.u32 	%r167, %r5;
	@%p70 bra 	$L__BB0_27;
	bra.uni 	$L__BB0_26;
$L__BB0_27:
	setp.eq.s32 	%p71, %r3, 0;
	@%p71 bra 	$L__BB0_12;
	add.s32 	%r141, %r3, -1;
	setp.lt.u32 	%p72, %r141, 3;
	@%p72 bra 	$L__BB0_30;
	mul.wide.u32 	%rd138, %r167, 4;
	add.s64 	%rd139, %rd11, %rd138;
	mov.b32 	%r142, 2147483647;
	st.global.u32 	[%rd139], %r142;
	add.s64 	%rd140, %rd12, %rd138;
	st.global.u32 	[%rd140], %r142;
	st.global.u32 	[%rd139+4], %r142;
	st.global.u32 	[%rd140+4], %r142;
	st.global.u32 	[%rd139+8], %r142;
	st.global.u32 	[%rd140+8], %r142;
	st.global.u32 	[%rd139+12], %r142;
	st.global.u32 	[%rd140+12], %r142;
	add.s32 	%r167, %r167, 4;
$L__BB0_30:
	setp.eq.s32 	%p73, %r4, 0;
	@%p73 bra 	$L__BB0_12;
	setp.eq.s32 	%p74, %r4, 1;
	@%p74 bra 	$L__BB0_33;
	mul.wide.u32 	%rd141, %r167, 4;
	add.s64 	%rd142, %rd11, %rd141;
	mov.b32 	%r143, 2147483647;
	st.global.u32 	[%rd142], %r143;
	add.s64 	%rd143, %rd12, %rd141;
	st.global.u32 	[%rd143], %r143;
	st.global.u32 	[%rd142+4], %r143;
	st.global.u32 	[%rd143+4], %r143;
	add.s32 	%r167, %r167, 2;
$L__BB0_33:
	setp.eq.s32 	%p75, %r6, 0;
	@%p75 bra 	$L__BB0_12;
	mul.wide.u32 	%rd144, %r167, 4;
	add.s64 	%rd145, %rd11, %rd144;
	mov.b32 	%r144, 2147483647;
	st.global.u32 	[%rd145], %r144;
	add.s64 	%rd146, %rd12, %rd144;
	st.global.u32 	[%rd146], %r144;
	bra.uni 	$L__BB0_12;
$L__BB0_35:
	setp.lt.u32 	%p62, %r87, 8;
	mov.b32 	%r170, 0;
	@%p62 bra 	$L__BB0_38;
	mov.b32 	%r160, 0;
$L__BB0_37:
	.pragma "nounroll";
	mul.wide.u32 	%rd123, %r160, 4;
	add.s64 	%rd124, %rd11, %rd123;
	mov.b32 	%r133, 2147483647;
	st.global.u32 	[%rd124], %r133;
	add.s64 	%rd125, %rd12, %rd123;
	st.global.u32 	[%rd125], %r133;
	st.global.u32 	[%rd124+4], %r133;
	st.global.u32 	[%rd125+4], %r133;
	st.global.u32 	[%rd124+8], %r133;
	st.global.u32 	[%rd125+8], %r133;
	st.global.u32 	[%rd124+12], %r133;
	st.global.u32 	[%rd125+12], %r133;
	st.global.u32 	[%rd124+16], %r133;
	st.global.u32 	[%rd125+16], %r133;
	st.global.u32 	[%rd124+20], %r133;
	st.global.u32 	[%rd125+20], %r133;
	st.global.u32 	[%rd124+24], %r133;
	st.global.u32 	[%rd125+24], %r133;
	st.global.u32 	[%rd124+28], %r133;
	st.global.u32 	[%rd125+28], %r133;
	add.s32 	%r160, %r160, 8;
	setp.eq.s32 	%p63, %r160, %r5;
	mov.u32 	%r170, %r5;
	@%p63 bra 	$L__BB0_38;
	bra.uni 	$L__BB0_37;
$L__BB0_38:
	setp.eq.s32 	%p64, %r3, 0;
	@%p64 bra 	$L__BB0_12;
	add.s32 	%r134, %r3, -1;
	setp.lt.u32 	%p65, %r134, 3;
	@%p65 bra 	$L__BB0_41;
	mul.wide.u32 	%rd126, %r170, 4;
	add.s64 	%rd127, %rd11, %rd126;
	mov.b32 	%r135, 2147483647;
	st.global.u32 	[%rd127], %r135;
	add.s64 	%rd128, %rd12, %rd126;
	st.global.u32 	[%rd128], %r135;
	st.global.u32 	[%rd127+4], %r135;
	st.global.u32 	[%rd128+4], %r135;
	st.global.u32 	[%rd127+8], %r135;
	st.global.u32 	[%rd128+8], %r135;
	st.global.u32 	[%rd127+12], %r135;
	st.global.u32 	[%rd128+12], %r135;
	add.s32 	%r170, %r170, 4;
$L__BB0_41:
	setp.eq.s32 	%p66, %r4, 0;
	@%p66 bra 	$L__BB0_12;
	setp.eq.s32 	%p67, %r4, 1;
	@%p67 bra 	$L__BB0_44;
	mul.wide.u32 	%rd129, %r170, 4;
	add.s64 	%rd130, %rd11, %rd129;
	mov.b32 	%r136, 2147483647;
	st.global.u32 	[%rd130], %r136;
	add.s64 	%rd131, %rd12, %rd129;
	st.global.u32 	[%rd131], %r136;
	st.global.u32 	[%rd130+4], %r136;
	st.global.u32 	[%rd131+4], %r136;
	add.s32 	%r170, %r170, 2;
$L__BB0_44:
	setp.eq.s32 	%p68, %r6, 0;
	@%p68 bra 	$L__BB0_12;
	mul.wide.u32 	%rd132, %r170, 4;
	add.s64 	%rd133, %rd11, %rd132;
	mov.b32 	%r137, 2147483647;
	st.global.u32 	[%rd133], %r137;
	add.s64 	%rd134, %rd12, %rd132;
	st.global.u32 	[%rd134], %r137;
	bra.uni 	$L__BB0_12;
$L__BB0_46:
	.pragma "nounroll";
	mul.wide.s32 	%rd101, %r172, 4;
	add.s64 	%rd102, %rd1, %rd101;
	ld.global.nc.f32 	%f254, [%rd102];
	sub.f32 	%f255, %f254, %f430;
	add.f32 	%f256, %f429, %f255;
	sub.f32 	%f257, %f256, %f429;
	sub.f32 	%f258, %f257, %f255;
	ld.global.nc.f32 	%f259, [%rd102+4];
	sub.f32 	%f260, %f259, %f258;
	add.f32 	%f261, %f256, %f260;
	sub.f32 	%f262, %f261, %f256;
	sub.f32 	%f263, %f262, %f260;
	ld.global.nc.f32 	%f264, [%rd102+8];
	sub.f32 	%f265, %f264, %f263;
	add.f32 	%f266, %f261, %f265;
	sub.f32 	%f267, %f266, %f261;
	sub.f32 	%f268, %f267, %f265;
	ld.global.nc.f32 	%f269, [%rd102+12];
	sub.f32 	%f270, %f269, %f268;
	add.f32 	%f271, %f266, %f270;
	sub.f32 	%f272, %f271, %f266;
	sub.f32 	%f273, %f272, %f270;
	ld.global.nc.f32 	%f274, [%rd102+16];
	sub.f32 	%f275, %f274, %f273;
	add.f32 	%f276, %f271, %f275;
	sub.f32 	%f277, %f276, %f271;
	sub.f32 	%f278, %f277, %f275;
	ld.global.nc.f32 	%f279, [%rd102+20];
	sub.f32 	%f280, %f279, %f278;
	add.f32 	%f281, %f276, %f280;
	sub.f32 	%f282, %f281, %f276;
	sub.f32 	%f283, %f282, %f280;
	ld.global.nc.f32 	%f284, [%rd102+24];
	sub.f32 	%f285, %f284, %f283;
	add.f32 	%f286, %f281, %f285;
	sub.f32 	%f287, %f286, %f281;
	sub.f32 	%f288, %f287, %f285;
	ld.global.nc.f32 	%f289, [%rd102+28];
	sub.f32 	%f290, %f289, %f288;
	add.f32 	%f291, %f286, %f290;
	sub.f32 	%f292, %f291, %f286;
	sub.f32 	%f293, %f292, %f290;
	ld.global.nc.f32 	%f294, [%rd102+32];
	sub.f32 	%f295, %f294, %f293;
	add.f32 	%f296, %f291, %f295;
	sub.f32 	%f297, %f296, %f291;
	sub.f32 	%f298, %f297, %f295;
	ld.global.nc.f32 	%f299, [%rd102+36];
	sub.f32 	%f300, %f299, %f298;
	add.f32 	%f301, %f296, %f300;
	sub.f32 	%f302, %f301, %f296;
	sub.f32 	%f303, %f302, %f300;
	ld.global.nc.f32 	%f304, [%rd102+40];
	sub.f32 	%f305, %f304, %f303;
	add.f32 	%f306, %f301, %f305;
	sub.f32 	%f307, %f306, %f301;
	sub.f32 	%f308, %f307, %f305;
	ld.global.nc.f32 	%f309, [%rd102+44];
	sub.f32 	%f310, %f309, %f308;
	add.f32 	%f311, %f306, %f310;
	sub.f32 	%f312, %f311, %f306;
	sub.f32 	%f313, %f312, %f310;
	ld.global.nc.f32 	%f314, [%rd102+48];
	sub.f32 	%f315, %f314, %f313;
	add.f32 	%f316, %f311, %f315;
	sub.f32 	%f317, %f316, %f311;
	sub.f32 	%f318, %f317, %f315;
	ld.global.nc.f32 	%f319, [%rd102+52];
	sub.f32 	%f320, %f319, %f318;
	add.f32 	%f321, %f316, %f320;
	sub.f32 	%f322, %f321, %f316;
	sub.f32 	%f323, %f322, %f320;
	ld.global.nc.f32 	%f324, [%rd102+56];
	sub.f32 	%f325, %f324, %f323;
	add.f32 	%f326, %f321, %f325;
	sub.f32 	%f327, %f326, %f321;
	sub.f32 	%f328, %f327, %f325;
	ld.global.nc.f32 	%f329, [%rd102+60];
	sub.f32 	%f330, %f329, %f328;
	add.f32 	%f429, %f326, %f330;
	sub.f32 	%f331, %f429, %f326;
	sub.f32 	%f430, %f331, %f330;
	add.s32 	%r172, %r172, 16;
	add.s32 	%r158, %r158, 16;
	and.b32  	%r126, %r15, -16;
	setp.eq.s32 	%p50, %r158, %r126;
	@%p50 bra 	$L__BB0_47;
	bra.uni 	$L__BB0_46;
$L__BB0_47:
	and.b32  	%r127, %r15, 15;
	setp.eq.s32 	%p51, %r127, 0;
	@%p51 bra 	$L__BB0_57;
	setp.lt.u32 	%p52, %r127, 8;
	@%p52 bra 	$L__BB0_50;
	mul.wide.s32 	%rd103, %r172, 4;
	add.s64 	%rd104, %rd1, %rd103;
	ld.global.nc.f32 	%f333, [%rd104];
	sub.f32 	%f334, %f333, %f430;
	add.f32 	%f335, %f429, %f334;
	sub.f32 	%f336, %f335, %f429;
	sub.f32 	%f337, %f336, %f334;
	ld.global.nc.f32 	%f338, [%rd104+4];
	sub.f32 	%f339, %f338, %f337;
	add.f32 	%f340, %f335, %f339;
	sub.f32 	%f341, %f340, %f335;
	sub.f32 	%f342, %f341, %f339;
	ld.global.nc.f32 	%f343, [%rd104+8];
	sub.f32 	%f344, %f343, %f342;
	add.f32 	%f345, %f340, %f344;
	sub.f32 	%f346, %f345, %f340;
	sub.f32 	%f347, %f346, %f344;
	ld.global.nc.f32 	%f348, [%rd104+12];
	sub.f32 	%f349, %f348, %f347;
	add.f32 	%f350, %f345, %f349;
	sub.f32 	%f351, %f350, %f345;
	sub.f32 	%f352, %f351, %f349;
	ld.global.nc.f32 	%f353, [%rd104+16];
	sub.f32 	%f354, %f353, %f352;
	add.f32 	%f355, %f350, %f354;
	sub.f32 	%f356, %f355, %f350;
	sub.f32 	%f357, %f356, %f354;
	ld.global.nc.f32 	%f358, [%rd104+20];
	sub.f32 	%f359, %f358, %f357;
	add.f32 	%f360, %f355, %f359;
	sub.f32 	%f361, %f360, %f355;
	sub.f32 	%f362, %f361, %f359;
	ld.global.nc.f32 	%f363, [%rd104+24];
	sub.f32 	%f364, %f363, %f362;
	add.f32 	%f365, %f360, %f364;
	sub.f32 	%f366, %f365, %f360;
	sub.f32 	%f367, %f366, %f364;
	ld.global.nc.f32 	%f368, [%rd104+28];
	sub.f32 	%f369, %f368, %f367;
	add.f32 	%f429, %f365, %f369;
	sub.f32 	%f370, %f429, %f365;
	sub.f32 	%f430, %f370, %f369;
	add.s32 	%r172, %r172, 8;
$L__BB0_50:
	and.b32  	%r129, %r15, 7;
	setp.eq.s32 	%p53, %r129, 0;
	@%p53 bra 	$L__BB0_57;
	and.b32  	%r47, %r15, 3;
	setp.lt.u32 	%p54, %r129, 4;
	@%p54 bra 	$L__BB0_53;
	mul.wide.s32 	%rd105, %r172, 4;
	add.s64 	%rd106, %rd1, %rd105;
	ld.global.nc.f32 	%f372, [%rd106];
	sub.f32 	%f373, %f372, %f430;
	add.f32 	%f374, %f429, %f373;
	sub.f32 	%f375, %f374, %f429;
	sub.f32 	%f376, %f375, %f373;
	ld.global.nc.f32 	%f377, [%rd106+4];
	sub.f32 	%f378, %f377, %f376;
	add.f32 	%f379, %f374, %f378;
	sub.f32 	%f380, %f379, %f374;
	sub.f32 	%f381, %f380, %f378;
	ld.global.nc.f32 	%f382, [%rd106+8];
	sub.f32 	%f383, %f382, %f381;
	add.f32 	%f384, %f379, %f383;
	sub.f32 	%f385, %f384, %f379;
	sub.f32 	%f386, %f385, %f383;
	ld.global.nc.f32 	%f387, [%rd106+12];
	sub.f32 	%f388, %f387, %f386;
	add.f32 	%f429, %f384, %f388;
	sub.f32 	%f389, %f429, %f384;
	sub.f32 	%f430, %f389, %f388;
	add.s32 	%r172, %r172, 4;
$L__BB0_53:
	setp.eq.s32 	%p55, %r47, 0;
	@%p55 bra 	$L__BB0_57;
	mul.wide.s32 	%rd107, %r172, 4;
	add.s64 	%rd18, %rd1, %rd107;
	ld.global.nc.f32 	%f390, [%rd18];
	sub.f32 	%f391, %f390, %f430;
	add.f32 	%f35, %f429, %f391;
	sub.f32 	%f392, %f35, %f429;
	sub.f32 	%f430, %f392, %f391;
	setp.eq.s32 	%p56, %r47, 1;
	mov.f32 	%f429, %f35;
	@%p56 bra 	$L__BB0_57;
	ld.global.nc.f32 	%f393, [%rd18+4];
	sub.f32 	%f394, %f393, %f430;
	add.f32 	%f429, %f35, %f394;
	sub.f32 	%f395, %f429, %f35;
	sub.f32 	%f430, %f395, %f394;
	setp.eq.s32 	%p57, %r47, 2;
	@%p57 bra 	$L__BB0_57;
	ld.global.nc.f32 	%f396, [%rd18+8];
	sub.f32 	%f397, %f396, %f430;
	add.f32 	%f39, %f429, %f397;
	sub.f32 	%f398, %f39, %f429;
	sub.f32 	%f430, %f398, %f397;
	mov.f32 	%f429, %f39;
$L__BB0_57:
	neg.f32 	%f17, %f1;
	cvt.rn.f32.u32 	%f400, %r8;
	rcp.rn.f32 	%f18, %f400;
	mov.f32 	%f423, 0f7FFFFFFF;
	mov.f32 	%f426, %f423;
	bra.uni 	$L__BB0_9;
$L__BB0_58:
	add.s32 	%r111, %r9, -2;
	setp.lt.u32 	%p41, %r111, 7;
	mov.b32 	%r175, 0;
	@%p41 bra 	$L__BB0_61;
	and.b32  	%r175, %r159, -8;
	neg.s32 	%r156, %r175;
	mul.lo.s64 	%rd88, %rd8, %rd9;
	shl.b64 	%rd89, %rd88, 2;
	add.s64 	%rd90, %rd3, %rd89;
	add.s64 	%rd164, %rd90, 16;
	add.s64 	%rd91, %rd2, %rd89;
	add.s64 	%rd163, %rd91, 16;
$L__BB0_60:
	.pragma "nounroll";
	mov.b32 	%r113, 2147483647;
	st.global.u32 	[%rd164+-16], %r113;
	st.global.u32 	[%rd163+-16], %r113;
	st.global.u32 	[%rd164+-12], %r113;
	st.global.u32 	[%rd163+-12], %r113;
	st.global.u32 	[%rd164+-8], %r113;
	st.global.u32 	[%rd163+-8], %r113;
	st.global.u32 	[%rd164+-4], %r113;
	st.global.u32 	[%rd163+-4], %r113;
	st.global.u32 	[%rd164], %r113;
	st.global.u32 	[%rd163], %r113;
	st.global.u32 	[%rd164+4], %r113;
	st.global.u32 	[%rd163+4], %r113;
	st.global.u32 	[%rd164+8], %r113;
	st.global.u32 	[%rd163+8], %r113;
	st.global.u32 	[%rd164+12], %r113;
	st.global.u32 	[%rd163+12], %r113;
	add.s32 	%r156, %r156, 8;
	add.s64 	%rd164, %rd164, 32;
	add.s64 	%rd163, %rd163, 32;
	setp.eq.s32 	%p42, %r156, 0;
	@%p42 bra 	$L__BB0_61;
	bra.uni 	$L__BB0_60;
$L__BB0_61:
	and.b32  	%r114, %r159, 7;
	setp.eq.s32 	%p43, %r114, 0;
	@%p43 bra 	$L__BB0_7;
	setp.lt.u32 	%p44, %r114, 4;
	@%p44 bra 	$L__BB0_64;
	mul.wide.u32 	%rd92, %r175, 4;
	add.s64 	%rd93, %rd11, %rd92;
	mov.b32 	%r116, 2147483647;
	st.global.u32 	[%rd93], %r116;
	add.s64 	%rd94, %rd12, %rd92;
	st.global.u32 	[%rd94], %r116;
	st.global.u32 	[%rd93+4], %r116;
	st.global.u32 	[%rd94+4], %r116;
	st.global.u32 	[%rd93+8], %r116;
	st.global.u32 	[%rd94+8], %r116;
	st.global.u32 	[%rd93+12], %r116;
	st.global.u32 	[%rd94+12], %r116;
	add.s32 	%r175, %r175, 4;
$L__BB0_64:
	and.b32  	%r117, %r159, 3;
	setp.eq.s32 	%p45, %r117, 0;
	@%p45 bra 	$L__BB0_7;
	setp.eq.s32 	%p46, %r117, 1;
	@%p46 bra 	$L__BB0_67;
	mul.wide.u32 	%rd95, %r175, 4;
	add.s64 	%rd96, %rd11, %rd95;
	mov.b32 	%r119, 2147483647;
	st.global.u32 	[%rd96], %r119;
	add.s64 	%rd97, %rd12, %rd95;
	st.global.u32 	[%rd97], %r119;
	st.global.u32 	[%rd96+4], %r119;
	st.global.u32 	[%rd97+4], %r119;
	add.s32 	%r175, %r175, 2;
$L__BB0_67:
	and.b32  	%r120, %r159, 1;
	setp.eq.b32 	%p47, %r120, 1;
	not.pred 	%p48, %p47;
	@%p48 bra 	$L__BB0_7;
	mul.wide.u32 	%rd98, %r175, 4;
	add.s64 	%rd99, %rd11, %rd98;
	mov.b32 	%r121, 2147483647;
	st.global.u32 	[%rd99], %r121;
	add.s64 	%rd100, %rd12, %rd98;
	st.global.u32 	[%rd100], %r121;
	bra.uni 	$L__BB0_7;
$L__BB0_69:
	ld.param.u64 	%rd161, [alphatrend_batch_f32_param_7];
	cvt.s64.s32 	%rd36, %r155;
	cvta.to.global.u64 	%rd37, %rd161;
	mul.wide.s32 	%rd38, %r155, 4;
	add.s64 	%rd39, %rd37, %rd38;
	ld.global.nc.u32 	%r57, [%rd39];
	cvt.u64.u32 	%rd21, %r57;
	add.s64 	%rd40, %rd7, %rd38;
	ld.global.nc.f32 	%f41, [%rd40];
	mul.lo.s64 	%rd22, %rd36, %rd8;
	setp.lt.s32 	%p3, %r57, 1;
	setp.gt.s32 	%p4, %r57, %r87;
	or.pred  	%p5, %p3, %p4;
	@%p5 bra 	$L__BB0_101;
	cvt.u32.u64 	%r95, %rd21;
	add.s32 	%r58, %r95, %r88;
	add.s32 	%r188, %r58, -1;
	setp.gt.s32 	%p6, %r58, %r87;
	@%p6 bra 	$L__BB0_101;
	ld.param.u32 	%r153, [alphatrend_batch_f32_param_11];
	ld.param.u64 	%rd159, [alphatrend_batch_f32_param_5];
	cvta.to.global.u64 	%rd41, %rd159;
	add.s64 	%rd43, %rd41, %rd38;
	ld.global.nc.u32 	%r60, [%rd43];
	setp.lt.s32 	%p7, %r60, 0;
	setp.ge.s32 	%p8, %r60, %r153;
	or.pred  	%p9, %p7, %p8;
	@%p9 bra 	$L__BB0_101;
	shl.b64 	%rd44, %rd22, 2;
	add.s64 	%rd23, %rd3, %rd44;
	add.s64 	%rd24, %rd2, %rd44;
	setp.lt.s32 	%p10, %r58, 2;
	@%p10 bra 	$L__BB0_84;
	add.s32 	%r97, %r58, -2;
	and.b32  	%r61, %r188, 7;
	setp.lt.u32 	%p11, %r97, 7;
	mov.b32 	%r181, 0;
	@%p11 bra 	$L__BB0_76;
	and.b32  	%r181, %r188, -8;
	mov.b32 	%r179, 0;
$L__BB0_75:
	.pragma "nounroll";
	mul.wide.u32 	%rd45, %r179, 4;
	add.s64 	%rd46, %rd23, %rd45;
	mov.b32 	%r99, 2147483647;
	st.global.u32 	[%rd46], %r99;
	add.s64 	%rd47, %rd24, %rd45;
	st.global.u32 	[%rd47], %r99;
	st.global.u32 	[%rd46+4], %r99;
	st.global.u32 	[%rd47+4], %r99;
	st.global.u32 	[%rd46+8], %r99;
	st.global.u32 	[%rd47+8], %r99;
	st.global.u32 	[%rd46+12], %r99;
	st.global.u32 	[%rd47+12], %r99;
	st.global.u32 	[%rd46+16], %r99;
	st.global.u32 	[%rd47+16], %r99;
	st.global.u32 	[%rd46+20], %r99;
	st.global.u32 	[%rd47+20], %r99;
	st.global.u32 	[%rd46+24], %r99;
	st.global.u32 	[%rd47+24], %r99;
	st.global.u32 	[%rd46+28], %r99;
	st.global.u32 	[%rd47+28], %r99;
	add.s32 	%r179, %r179, 8;
	setp.ne.s32 	%p12, %r179, %r181;
	@%p12 bra 	$L__BB0_75;
$L__BB0_76:
	setp.eq.s32 	%p13, %r61, 0;
	@%p13 bra 	$L__BB0_84;
	and.b32  	%r66, %r188, 3;
	setp.lt.u32 	%p14, %r61, 4;
	@%p14 bra 	$L__BB0_79;
	mul.wide.u32 	%rd48, %r181, 4;
	add.s64 	%rd49, %rd23, %rd48;
	mov.b32 	%r100, 2147483647;
	st.global.u32 	[%rd49], %r100;
	add.s64 	%rd50, %rd24, %rd48;
	st.global.u32 	[%rd50], %r100;
	st.global.u32 	[%rd49+4], %r100;
	st.global.u32 	[%rd50+4], %r100;
	st.global.u32 	[%rd49+8], %r100;
	st.global.u32 	[%rd50+8], %r100;
	st.global.u32 	[%rd49+12], %r100;
	st.global.u32 	[%rd50+12], %r100;
	add.s32 	%r181, %r181, 4;
$L__BB0_79:
	setp.eq.s32 	%p15, %r66, 0;
	@%p15 bra 	$L__BB0_84;
	setp.eq.s32 	%p16, %r66, 1;
	@%p16 bra 	$L__BB0_82;
	mul.wide.u32 	%rd51, %r181, 4;
	add.s64 	%rd52, %rd23, %rd51;
	mov.b32 	%r101, 2147483647;
	st.global.u32 	[%rd52], %r101;
	add.s64 	%rd53, %rd24, %rd51;
	st.global.u32 	[%rd53], %r101;
	st.global.u32 	[%rd52+4], %r101;
	st.global.u32 	[%rd53+4], %r101;
	add.s32 	%r181, %r181, 2;
$L__BB0_82:
	and.b32  	%r102, %r188, 1;
	setp.eq.b32 	%p17, %r102, 1;
	not.pred 	%p18, %p17;
	@%p18 bra 	$L__BB0_84;
	mul.wide.u32 	%rd54, %r181, 4;
	add.s64 	%rd55, %rd23, %rd54;
	mov.b32 	%r103, 2147483647;
	st.global.u32 	[%rd55], %r103;
	add.s64 	%rd56, %rd24, %rd54;
	st.global.u32 	[%rd56], %r103;
$L__BB0_84:
	add.s32 	%r104, %r88, 1;
	max.s32 	%r105, %r58, %r104;
	sub.s32 	%r71, %r105, %r88;
	sub.s32 	%r106, %r88, %r105;
	setp.gt.u32 	%p19, %r106, -16;
	mov.f32 	%f456, 0f00000000;
	mov.u32 	%r186, %r88;
	mov.f32 	%f455, %f456;
	@%p19 bra 	$L__BB0_87;
	mov.b32 	%r187, 0;
	mov.f32 	%f456, 0f00000000;
	mov.u32 	%r186, %r88;
$L__BB0_86:
	.pragma "nounroll";
	mul.wide.s32 	%rd57, %r186, 4;
	add.s64 	%rd58, %rd1, %rd57;
	ld.global.nc.f32 	%f84, [%rd58];
	sub.f32 	%f85, %f84, %f456;
	add.f32 	%f86, %f455, %f85;
	sub.f32 	%f87, %f86, %f455;
	sub.f32 	%f88, %f87, %f85;
	ld.global.nc.f32 	%f89, [%rd58+4];
	sub.f32 	%f90, %f89, %f88;
	add.f32 	%f91, %f86, %f90;
	sub.f32 	%f92, %f91, %f86;
	sub.f32 	%f93, %f92, %f90;
	ld.global.nc.f32 	%f94, [%rd58+8];
	sub.f32 	%f95, %f94, %f93;
	add.f32 	%f96, %f91, %f95;
	sub.f32 	%f97, %f96, %f91;
	sub.f32 	%f98, %f97, %f95;
	ld.global.nc.f32 	%f99, [%rd58+12];
	sub.f32 	%f100, %f99, %f98;
	add.f32 	%f101, %f96, %f100;
	sub.f32 	%f102, %f101, %f96;
	sub.f32 	%f103, %f102, %f100;
	ld.global.nc.f32 	%f104, [%rd58+16];
	sub.f32 	%f105, %f104, %f103;
	add.f32 	%f106, %f101, %f105;
	sub.f32 	%f107, %f106, %f101;
	sub.f32 	%f108, %f107, %f105;
	ld.global.nc.f32 	%f109, [%rd58+20];
	sub.f32 	%f110, %f109, %f108;
	add.f32 	%f111, %f106, %f110;
	sub.f32 	%f112, %f111, %f106;
	sub.f32 	%f113, %f112, %f110;
	ld.global.nc.f32 	%f114, [%rd58+24];
	sub.f32 	%f115, %f114, %f113;
	add.f32 	%f116, %f111, %f115;
	sub.f32 	%f117, %f116, %f111;
	sub.f32 	%f118, %f117, %f115;
	ld.global.nc.f32 	%f119, [%rd58+28];
	sub.f32 	%f120, %f119, %f118;
	add.f32 	%f121, %f116, %f120;
	sub.f32 	%f122, %f121, %f116;
	sub.f32 	%f123, %f122, %f120;
	ld.global.nc.f32 	%f124, [%rd58+32];
	sub.f32 	%f125, %f124, %f123;
	add.f32 	%f126, %f121, %f125;
	sub.f32 	%f127, %f126, %f121;
	sub.f32 	%f128, %f127, %f125;
	ld.global.nc.f32 	%f129, [%rd58+36];
	sub.f32 	%f130, %f129, %f128;
	add.f32 	%f131, %f126, %f130;
	sub.f32 	%f132, %f131, %f126;
	sub.f32 	%f133, %f132, %f130;
	ld.global.nc.f32 	%f134, [%rd58+40];
	sub.f32 	%f135, %f134, %f133;
	add.f32 	%f136, %f131, %f135;
	sub.f32 	%f137, %f136, %f131;
	sub.f32 	%f138, %f137, %f135;
	ld.global.nc.f32 	%f139, [%rd58+44];
	sub.f32 	%f140, %f139, %f138;
	add.f32 	%f141, %f136, %f140;
	sub.f32 	%f142, %f141, %f136;
	sub.f32 	%f143, %f142, %f140;
	ld.global.nc.f32 	%f144, [%rd58+48];
	sub.f32 	%f145, %f144, %f143;
	add.f32 	%f146, %f141, %f145;
	sub.f32 	%f147, %f146, %f141;
	sub.f32 	%f148, %f147, %f145;
	ld.global.nc.f32 	%f149, [%rd58+52];
	sub.f32 	%f150, %f149, %f148;
	add.f32 	%f151, %f146, %f150;
	sub.f32 	%f152, %f151, %f146;
	sub.f32 	%f153, %f152, %f150;
	ld.global.nc.f32 	%f154, [%rd58+56];
	sub.f32 	%f155, %f154, %f153;
	add.f32 	%f156, %f151, %f155;
	sub.f32 	%f157, %f156, %f151;
	sub.f32 	%f158, %f157, %f155;
	ld.global.nc.f32 	%f159, [%rd58+60];
	sub.f32 	%f160, %f159, %f158;
	add.f32 	%f455, %f156, %f160;
	sub.f32 	%f161, %f455, %f156;
	sub.f32 	%f456, %f161, %f160;
	add.s32 	%r186, %r186, 16;
	add.s32 	%r187, %r187, 16;
	and.b32  	%r108, %r71, -16;
	setp.eq.s32 	%p20, %r187, %r108;
	@%p20 bra 	$L__BB0_87;
	bra.uni 	$L__BB0_86;
$L__BB0_87:
	and.b32  	%r73, %r71, 15;
	setp.eq.s32 	%p21, %r73, 0;
	@%p21 bra 	$L__BB0_97;
	and.b32  	%r74, %r71, 7;
	setp.lt.u32 	%p22, %r73, 8;
	@%p22 bra 	$L__BB0_90;
	mul.wide.s32 	%rd59, %r186, 4;
	add.s64 	%rd60, %rd1, %rd59;
	ld.global.nc.f32 	%f163, [%rd60];
	sub.f32 	%f164, %f163, %f456;
	add.f32 	%f165, %f455, %f164;
	sub.f32 	%f166, %f165, %f455;
	sub.f32 	%f167, %f166, %f164;
	ld.global.nc.f32 	%f168, [%rd60+4];
	sub.f32 	%f169, %f168, %f167;
	add.f32 	%f170, %f165, %f169;
	sub.f32 	%f171, %f170, %f165;
	sub.f32 	%f172, %f171, %f169;
	ld.global.nc.f32 	%f173, [%rd60+8];
	sub.f32 	%f174, %f173, %f172;
	add.f32 	%f175, %f170, %f174;
	sub.f32 	%f176, %f175, %f170;
	sub.f32 	%f177, %f176, %f174;
	ld.global.nc.f32 	%f178, [%rd60+12];
	sub.f32 	%f179, %f178, %f177;
	add.f32 	%f180, %f175, %f179;
	sub.f32 	%f181, %f180, %f175;
	sub.f32 	%f182, %f181, %f179;
	ld.global.nc.f32 	%f183, [%rd60+16];
	sub.f32 	%f184, %f183, %f182;
	add.f32 	%f185, %f180, %f184;
	sub.f32 	%f186, %f185, %f180;
	sub.f32 	%f187, %f186, %f184;
	ld.global.nc.f32 	%f188, [%rd60+20];
	sub.f32 	%f189, %f188, %f187;
	add.f32 	%f190, %f185, %f189;
	sub.f32 	%f191, %f190, %f185;
	sub.f32 	%f192, %f191, %f189;
	ld.global.nc.f32 	%f193, [%rd60+24];
	sub.f32 	%f194, %f193, %f192;
	add.f32 	%f195, %f190, %f194;
	sub.f32 	%f196, %f195, %f190;
	sub.f32 	%f197, %f196, %f194;
	ld.global.nc.f32 	%f198, [%rd60+28];
	sub.f32 	%f199, %f198, %f197;
	add.f32 	%f455, %f195, %f199;
	sub.f32 	%f200, %f455, %f195;
	sub.f32 	%f456, %f200, %f199;
	add.s32 	%r186, %r186, 8;
$L__BB0_90:
	setp.eq.s32 	%p23, %r74, 0;
	@%p23 bra 	$L__BB0_97;
	and.b32  	%r77, %r71, 3;
	setp.lt.u32 	%p24, %r74, 4;
	@%p24 bra 	$L__BB0_93;
	mul.wide.s32 	%rd61, %r186, 4;
	add.s64 	%rd62, %rd1, %rd61;
	ld.global.nc.f32 	%f202, [%rd62];
	sub.f32 	%f203, %f202, %f456;
	add.f32 	%f204, %f455, %f203;
	sub.f32 	%f205, %f204, %f455;
	sub.f32 	%f206, %f205, %f203;
	ld.global.nc.f32 	%f207, [%rd62+4];
	sub.f32 	%f208, %f207, %f206;
	add.f32 	%f209, %f204, %f208;
	sub.f32 	%f210, %f209, %f204;
	sub.f32 	%f211, %f210, %f208;
	ld.global.nc.f32 	%f212, [%rd62+8];
	sub.f32 	%f213, %f212, %f211;
	add.f32 	%f214, %f209, %f213;
	sub.f32 	%f215, %f214, %f209;
	sub.f32 	%f216, %f215, %f213;
	ld.global.nc.f32 	%f217, [%rd62+12];
	sub.f32 	%f218, %f217, %f216;
	add.f32 	%f455, %f214, %f218;
	sub.f32 	%f219, %f455, %f214;
	sub.f32 	%f456, %f219, %f218;
	add.s32 	%r186, %r186, 4;
$L__BB0_93:
	setp.eq.s32 	%p25, %r77, 0;
	@%p25 bra 	$L__BB0_97;
	mul.wide.s32 	%rd63, %r186, 4;
	add.s64 	%rd25, %rd1, %rd63;
	ld.global.nc.f32 	%f220, [%rd25];
	sub.f32 	%f221, %f220, %f456;
	add.f32 	%f58, %f455, %f221;
	sub.f32 	%f222, %f58, %f455;
	sub.f32 	%f456, %f222, %f221;
	setp.eq.s32 	%p26, %r77, 1;
	mov.f32 	%f455, %f58;
	@%p26 bra 	$L__BB0_97;
	ld.global.nc.f32 	%f223, [%rd25+4];
	sub.f32 	%f224, %f223, %f456;
	add.f32 	%f455, %f58, %f224;
	sub.f32 	%f225, %f455, %f58;
	sub.f32 	%f456, %f225, %f224;
	setp.eq.s32 	%p27, %r77, 2;
	@%p27 bra 	$L__BB0_97;
	ld.global.nc.f32 	%f226, [%rd25+8];
	sub.f32 	%f227, %f226, %f456;
	add.f32 	%f62, %f455, %f227;
	sub.f32 	%f228, %f62, %f455;
	sub.f32 	%f456, %f228, %f227;
	mov.f32 	%f455, %f62;
$L__BB0_97:
	neg.f32 	%f66, %f41;
	cvt.rn.f32.u32 	%f230, %r57;
	rcp.rn.f32 	%f67, %f230;
	mov.f32 	%f459, 0f7FFFFFFF;
	mov.f32 	%f462, %f459;
$L__BB0_98:
	.pragma "nounroll";
	mov.f32 	%f73, %f459;
	mul.f32 	%f231, %f67, %f455;
	cvt.s64.s32 	%rd26, %r188;
	mul.wide.s32 	%rd64, %r188, 4;
	add.s64 	%rd65, %rd6, %rd64;
	ld.global.nc.f32 	%f232, [%rd65];
	fma.rn.f32 	%f233, %f66, %f231, %f232;
	add.s64 	%rd66, %rd5, %rd64;
	ld.global.nc.f32 	%f234, [%rd66];
	fma.rn.f32 	%f235, %f41, %f231, %f234;
	cvt.u64.u32 	%rd67, %r60;
	mad.lo.s64 	%rd68, %rd67, %rd8, %rd26;
	shl.b64 	%rd69, %rd68, 2;
	add.s64 	%rd70, %rd4, %rd69;
	ld.global.nc.f32 	%f236, [%rd70];
	abs.f32 	%f238, %f236;
	setp.ne.f32 	%p28, %f238, 0f7F800000;
	setp.ge.f32 	%p29, %f236, 0f42480000;
	max.f32 	%f239, %f233, %f73;
	min.f32 	%f240, %f235, %f73;
	selp.f32 	%f241, %f239, %f240, %p29;
	selp.f32 	%f459, %f241, %f240, %p28;
	add.s64 	%rd71, %rd23, %rd64;
	st.global.f32 	[%rd71], %f459;
	add.s64 	%rd72, %rd24, %rd64;
	st.global.f32 	[%rd72], %f462;
	add.s32 	%r188, %r188, 1;
	setp.ge.s32 	%p30, %r188, %r87;
	@%p30 bra 	$L__BB0_100;
	shl.b64 	%rd73, %rd26, 2;
	add.s64 	%rd74, %rd1, %rd73;
	ld.global.nc.f32 	%f242, [%rd74+4];
	sub.f32 	%f243, %f242, %f456;
	add.f32 	%f244, %f455, %f243;
	sub.f32 	%f245, %f244, %f455;
	sub.f32 	%f246, %f245, %f243;
	sub.s64 	%rd76, %rd26, %rd21;
	shl.b64 	%rd77, %rd76, 2;
	add.s64 	%rd78, %rd1, %rd77;
	ld.global.nc.f32 	%f247, [%rd78+4];
	neg.f32 	%f248, %f247;
	sub.f32 	%f249, %f248, %f246;
	add.f32 	%f455, %f244, %f249;
	sub.f32 	%f250, %f455, %f244;
	sub.f32 	%f456, %f250, %f249;
$L__BB0_100:
	setp.ne.s32 	%p31, %r188, %r87;
	mov.f32 	%f462, %f73;
	@%p31 bra 	$L__BB0_98;
$L__BB0_101:
	add.s32 	%r155, %r155, %r2;
	setp.lt.s32 	%p32, %r155, %r89;
	@%p32 bra 	$L__BB0_69;
$L__BB0_102:
	ret;

}
	// .globl	alphatrend_many_series_one_param_f32
.visible .entry alphatrend_many_series_one_param_f32(
	.param .u64 .ptr .align 1 alphatrend_many_series_one_param_f32_param_0,
	.param .u64 .ptr .align 1 alphatrend_many_series_one_param_f32_param_1,
	.param .u64 .ptr .align 1 alphatrend_many_series_one_param_f32_param_2,
	.param .u64 .ptr .align 1 alphatrend_many_series_one_param_f32_param_3,
	.param .u64 .ptr .align 1 alphatrend_many_series_one_param_f32_param_4,
	.param .u32 alphatrend_many_series_one_param_f32_param_5,
	.param .u32 alphatrend_many_series_one_param_f32_param_6,
	.param .f32 alphatrend_many_series_one_param_f32_param_7,
	.param .u32 alphatrend_many_series_one_param_f32_param_8,
	.param .u64 .ptr .align 1 alphatrend_many_series_one_param_f32_param_9,
	.param .u64 .ptr .align 1 alphatrend_many_series_one_param_f32_param_10
)
{
	.reg .pred 	%p<45>;
	.reg .b32 	%r<155>;
	.reg .b32 	%f<227>;
	.reg .b64 	%rd<177>;

	ld.param.u64 	%rd10, [alphatrend_many_series_one_param_f32_param_2];
	ld.param.u64 	%rd9, [alphatrend_many_series_one_param_f32_param_4];
	ld.param.u32 	%r85, [alphatrend_many_series_one_param_f32_param_5];
	ld.param.u32 	%r86, [alphatrend_many_series_one_param_f32_param_6];
	ld.param.f32 	%f39, [alphatrend_many_series_one_param_f32_param_7];
	ld.param.u32 	%r87, [alphatrend_many_series_one_param_f32_param_8];
	ld.param.u64 	%rd11, [alphatrend_many_series_one_param_f32_param_9];
	ld.param.u64 	%rd12, [alphatrend_many_series_one_param_f32_param_10];
	cvta.to.global.u64 	%rd1, %rd10;
	cvta.to.global.u64 	%rd2, %rd12;
	cvta.to.global.u64 	%rd3, %rd11;
	mov.u32 	%r88, %ctaid.x;
	mov.u32 	%r89, %ntid.x;
	mov.u32 	%r90, %tid.x;
	mad.lo.s32 	%r1, %r88, %r89, %r90;
	setp.ge.s32 	%p1, %r1, %r85;
	@%p1 bra 	$L__BB1_55;
	cvta.to.global.u64 	%rd13, %rd9;
	mul.wide.s32 	%rd14, %r1, 4;
	add.s64 	%rd15, %rd13, %rd14;
	ld.global.nc.u32 	%r91, [%rd15];
	setp.gt.s32 	%p2, %r87, 0;
	setp.lt.s32 	%p3, %r91, %r86;
	and.pred  	%p4, %p2, %p3;
	@%p4 bra 	$L__BB1_14;
	setp.lt.s32 	%p36, %r86, 1;
	@%p36 bra 	$L__BB1_55;
	and.b32  	%r3, %r86, 7;
	setp.lt.u32 	%p37, %r86, 8;
	mov.b32 	%r150, 0;
	@%p37 bra 	$L__BB1_6;
	and.b32  	%r150, %r86, 2147483640;
	neg.s32 	%r128, %r150;
	shl.b32 	%r6, %r85, 3;
	mul.wide.s32 	%rd140, %r85, 4;
	mov.u32 	%r127, %r1;
$L__BB1_5:
	.pragma "nounroll";
	mul.wide.s32 	%rd137, %r127, 4;
	add.s64 	%rd138, %rd3, %rd137;
	mov.b32 	%r119, 2147483647;
	st.global.u32 	[%rd138], %r119;
	add.s64 	%rd139, %rd2, %rd137;
	st.global.u32 	[%rd139], %r119;
	add.s64 	%rd141, %rd138, %rd140;
	st.global.u32 	[%rd141], %r119;
	add.s64 	%rd142, %rd139, %rd140;
	st.global.u32 	[%rd142], %r119;
	add.s64 	%rd143, %rd141, %rd140;
	st.global.u32 	[%rd143], %r119;
	add.s64 	%rd144, %rd142, %rd140;
	st.global.u32 	[%rd144], %r119;
	add.s64 	%rd145, %rd143, %rd140;
	st.global.u32 	[%rd145], %r119;
	add.s64 	%rd146, %rd144, %rd140;
	st.global.u32 	[%rd146], %r119;
	add.s64 	%rd147, %rd145, %rd140;
	st.global.u32 	[%rd147], %r119;
	add.s64 	%rd148, %rd146, %rd140;
	st.global.u32 	[%rd148], %r119;
	add.s64 	%rd149, %rd147, %rd140;
	st.global.u32 	[%rd149], %r119;
	add.s64 	%rd150, %rd148, %rd140;
	st.global.u32 	[%rd150], %r119;
	add.s64 	%rd151, %rd149, %rd140;
	st.global.u32 	[%rd151], %r119;
	add.s64 	%rd152, %rd150, %rd140;
	st.global.u32 	[%rd152], %r119;
	add.s64 	%rd153, %rd151, %rd140;
	st.global.u32 	[%rd153], %r119;
	add.s64 	%rd154, %rd152, %rd140;
	st.global.u32 	[%rd154], %r119;
	add.s32 	%r128, %r128, 8;
	add.s32 	%r127, %r127, %r6;
	setp.eq.s32 	%p38, %r128, 0;
	@%p38 bra 	$L__BB1_6;
	bra.uni 	$L__BB1_5;
$L__BB1_6:
	setp.eq.s32 	%p39, %r3, 0;
	@%p39 bra 	$L__BB1_55;
	and.b32  	%r74, %r86, 3;
	setp.lt.u32 	%p40, %r3, 4;
	@%p40 bra 	$L__BB1_9;
	mad.lo.s32 	%r120, %r150, %r85, %r1;
	mul.wide.s32 	%rd155, %r120, 4;
	add.s64 	%rd156, %rd3, %rd155;
	mov.b32 	%r121, 2147483647;
	st.global.u32 	[%rd156], %r121;
	add.s64 	%rd157, %rd2, %rd155;
	st.global.u32 	[%rd157], %r121;
	mul.wide.s32 	%rd158, %r85, 4;
	add.s64 	%rd159, %rd156, %rd158;
	st.global.u32 	[%rd159], %r121;
	add.s64 	%rd160, %rd157, %rd158;
	st.global.u32 	[%rd160], %r121;
	add.s64 	%rd161, %rd159, %rd158;
	st.global.u32 	[%rd161], %r121;
	add.s64 	%rd162, %rd160, %rd158;
	st.global.u32 	[%rd162], %r121;
	add.s64 	%rd163, %rd161, %rd158;
	st.global.u32 	[%rd163], %r121;
	add.s64 	%rd164, %rd162, %rd158;
	st.global.u32 	[%rd164], %r121;
	add.s32 	%r150, %r150, 4;
$L__BB1_9:
	setp.eq.s32 	%p41, %r74, 0;
	@%p41 bra 	$L__BB1_55;
	setp.eq.s32 	%p42, %r74, 1;
	@%p42 bra 	$L__BB1_12;
	mad.lo.s32 	%r122, %r150, %r85, %r1;
	mul.wide.s32 	%rd165, %r122, 4;
	add.s64 	%rd166, %rd3, %rd165;
	mov.b32 	%r123, 2147483647;
	st.global.u32 	[%rd166], %r123;
	add.s64 	%rd167, %rd2, %rd165;
	st.global.u32 	[%rd167], %r123;
	mul.wide.s32 	%rd168, %r85, 4;
	add.s64 	%rd169, %rd166, %rd168;
	st.global.u32 	[%rd169], %r123;
	add.s64 	%rd170, %rd167, %rd168;
	st.global.u32 	[%rd170], %r123;
	add.s32 	%r150, %r150, 2;
$L__BB1_12:
	and.b32  	%r124, %r86, 1;
	setp.eq.b32 	%p43, %r124, 1;
	not.pred 	%p44, %p43;
	@%p44 bra 	$L__BB1_55;
	mad.lo.s32 	%r125, %r150, %r85, %r1;
	mul.wide.s32 	%rd171, %r125, 4;
	add.s64 	%rd172, %rd3, %rd171;
	mov.b32 	%r126, 2147483647;
	st.global.u32 	[%rd172], %r126;
	add.s64 	%rd173, %rd2, %rd171;
	st.global.u32 	[%rd173], %r126;
	bra.uni 	$L__BB1_55;
$L__BB1_14:
	add.s32 	%r11, %r91, %r87;
	add.s32 	%r148, %r11, -1;
	cvt.rn.f32.u32 	%f1, %r87;
	setp.gt.s32 	%p5, %r11, %r86;
	@%p5 bra 	$L__BB1_29;
	setp.lt.s32 	%p6, %r11, 2;
	@%p6 bra 	$L__BB1_27;
	add.s32 	%r93, %r11, -2;
	setp.lt.u32 	%p7, %r93, 7;
	mov.b32 	%r131, 0;
	@%p7 bra 	$L__BB1_19;
	and.b32  	%r131, %r148, -8;
	neg.s32 	%r135, %r131;
	shl.b32 	%r14, %r85, 3;
	mul.wide.s32 	%rd19, %r85, 4;
	mov.u32 	%r134, %r1;
$L__BB1_18:
	.pragma "nounroll";
	mul.wide.s32 	%rd16, %r134, 4;
	add.s64 	%rd17, %rd3, %rd16;
	mov.b32 	%r95, 2147483647;
	st.global.u32 	[%rd17], %r95;
	add.s64 	%rd18, %rd2, %rd16;
	st.global.u32 	[%rd18], %r95;
	add.s64 	%rd20, %rd17, %rd19;
	st.global.u32 	[%rd20], %r95;
	add.s64 	%rd21, %rd18, %rd19;
	st.global.u32 	[%rd21], %r95;
	add.s64 	%rd22, %rd20, %rd19;
	st.global.u32 	[%rd22], %r95;
	add.s64 	%rd23, %rd21, %rd19;
	st.global.u32 	[%rd23], %r95;
	add.s64 	%rd24, %rd22, %rd19;
	st.global.u32 	[%rd24], %r95;
	add.s64 	%rd25, %rd23, %rd19;
	st.global.u32 	[%rd25], %r95;
	add.s64 	%rd26, %rd24, %rd19;
	st.global.u32 	[%rd26], %r95;
	add.s64 	%rd27, %rd25, %rd19;
	st.global.u32 	[%rd27], %r95;
	add.s64 	%rd28, %rd26, %rd19;
	st.global.u32 	[%rd28], %r95;
	add.s64 	%rd29, %rd27, %rd19;
	st.global.u32 	[%rd29], %r95;
	add.s64 	%rd30, %rd28, %rd19;
	st.global.u32 	[%rd30], %r95;
	add.s64 	%rd31, %rd29, %rd19;
	st.global.u32 	[%rd31], %r95;
	add.s64 	%rd32, %rd30, %rd19;
	st.global.u32 	[%rd32], %r95;
	add.s64 	%rd33, %rd31, %rd19;
	st.global.u32 	[%rd33], %r95;
	add.s32 	%r135, %r135, 8;
	add.s32 	%r134, %r134, %r14;
	setp.eq.s32 	%p8, %r135, 0;
	@%p8 bra 	$L__BB1_19;
	bra.uni 	$L__BB1_18;
$L__BB1_19:
	and.b32  	%r24, %r148, 7;
	setp.eq.s32 	%p9, %r24, 0;
	@%p9 bra 	$L__BB1_27;
	and.b32  	%r25, %r148, 3;
	setp.lt.u32 	%p10, %r24, 4;
	@%p10 bra 	$L__BB1_22;
	mad.lo.s32 	%r96, %r131, %r85, %r1;
	mul.wide.s32 	%rd34, %r96, 4;
	add.s64 	%rd35, %rd3, %rd34;
	mov.b32 	%r97, 2147483647;
	st.global.u32 	[%rd35], %r97;
	add.s64 	%rd36, %rd2, %rd34;
	st.global.u32 	[%rd36], %r97;
	mul.wide.s32 	%rd37, %r85, 4;
	add.s64 	%rd38, %rd35, %rd37;
	st.global.u32 	[%rd38], %r97;
	add.s64 	%rd39, %rd36, %rd37;
	st.global.u32 	[%rd39], %r97;
	add.s64 	%rd40, %rd38, %rd37;
	st.global.u32 	[%rd40], %r97;
	add.s64 	%rd41, %rd39, %rd37;
	st.global.u32 	[%rd41], %r97;
	add.s64 	%rd42, %rd40, %rd37;
	st.global.u32 	[%rd42], %r97;
	add.s64 	%rd43, %rd41, %rd37;
	st.global.u32 	[%rd43], %r97;
	add.s32 	%r131, %r131, 4;
$L__BB1_22:
	setp.eq.s32 	%p11, %r25, 0;
	@%p11 bra 	$L__BB1_27;
	setp.eq.s32 	%p12, %r25, 1;
	@%p12 bra 	$L__BB1_25;
	mad.lo.s32 	%r98, %r131, %r85, %r1;
	mul.wide.s32 	%rd44, %r98, 4;
	add.s64 	%rd45, %rd3, %rd44;
	mov.b32 	%r99, 2147483647;
	st.global.u32 	[%rd45], %r99;
	add.s64 	%rd46, %rd2, %rd44;
	st.global.u32 	[%rd46], %r99;
	mul.wide.s32 	%rd47, %r85, 4;
	add.s64 	%rd48, %rd45, %rd47;
	st.global.u32 	[%rd48], %r99;
	add.s64 	%rd49, %rd46, %rd47;
	st.global.u32 	[%rd49], %r99;
	add.s32 	%r131, %r131, 2;
$L__BB1_25:
	and.b32  	%r100, %r148, 1;
	setp.eq.b32 	%p13, %r100, 1;
	not.pred 	%p14, %p13;
	@%p14 bra 	$L__BB1_27;
	mad.lo.s32 	%r101, %r131, %r85, %r1;
	mul.wide.s32 	%rd50, %r101, 4;
	add.s64 	%rd51, %rd3, %rd50;
	mov.b32 	%r102, 2147483647;
	st.global.u32 	[%rd51], %r102;
	add.s64 	%rd52, %rd2, %rd50;
	st.global.u32 	[%rd52], %r102;
$L__BB1_27:
	add.s32 	%r103, %r91, 1;
	max.s32 	%r104, %r11, %r103;
	sub.s32 	%r30, %r104, %r91;
	sub.s32 	%r105, %r91, %r104;
	setp.gt.u32 	%p15, %r105, -16;
	mov.f32 	%f218, 0f00000000;
	mov.u32 	%r143, %r91;
	mov.f32 	%f217, %f218;
	@%p15 bra 	$L__BB1_42;
	mad.lo.s32 	%r142, %r91, %r85, %r1;
	shl.b32 	%r32, %r85, 4;
	and.b32  	%r106, %r30, -16;
	neg.s32 	%r141, %r106;
	mov.f32 	%f218, 0f00000000;
	mul.wide.s32 	%rd55, %r85, 4;
	mov.u32 	%r143, %r91;
	bra.uni 	$L__BB1_41;
$L__BB1_29:
	setp.lt.s32 	%p27, %r86, 1;
	@%p27 bra 	$L__BB1_55;
	and.b32  	%r15, %r86, 7;
	setp.lt.u32 	%p28, %r86, 8;
	mov.b32 	%r153, 0;
	@%p28 bra 	$L__BB1_33;
	and.b32  	%r153, %r86, 2147483640;
	neg.s32 	%r130, %r153;
	shl.b32 	%r18, %r85, 3;
	mul.wide.s32 	%rd103, %r85, 4;
	mov.u32 	%r129, %r1;
$L__BB1_32:
	.pragma "nounroll";
	mul.wide.s32 	%rd100, %r129, 4;
	add.s64 	%rd101, %rd3, %rd100;
	mov.b32 	%r110, 2147483647;
	st.global.u32 	[%rd101], %r110;
	add.s64 	%rd102, %rd2, %rd100;
	st.global.u32 	[%rd102], %r110;
	add.s64 	%rd104, %rd101, %rd103;
	st.global.u32 	[%rd104], %r110;
	add.s64 	%rd105, %rd102, %rd103;
	st.global.u32 	[%rd105], %r110;
	add.s64 	%rd106, %rd104, %rd103;
	st.global.u32 	[%rd106], %r110;
	add.s64 	%rd107, %rd105, %rd103;
	st.global.u32 	[%rd107], %r110;
	add.s64 	%rd108, %rd106, %rd103;
	st.global.u32 	[%rd108], %r110;
	add.s64 	%rd109, %rd107, %rd103;
	st.global.u32 	[%rd109], %r110;
	add.s64 	%rd110, %rd108, %rd103;
	st.global.u32 	[%rd110], %r110;
	add.s64 	%rd111, %rd109, %rd103;
	st.global.u32 	[%rd111], %r110;
	add.s64 	%rd112, %rd110, %rd103;
	st.global.u32 	[%rd112], %r110;
	add.s64 	%rd113, %rd111, %rd103;
	st.global.u32 	[%rd113], %r110;
	add.s64 	%rd114, %rd112, %rd103;
	st.global.u32 	[%rd114], %r110;
	add.s64 	%rd115, %rd113, %rd103;
	st.global.u32 	[%rd115], %r110;
	add.s64 	%rd116, %rd114, %rd103;
	st.global.u32 	[%rd116], %r110;
	add.s64 	%rd117, %rd115, %rd103;
	st.global.u32 	[%rd117], %r110;
	add.s32 	%r130, %r130, 8;
	add.s32 	%r129, %r129, %r18;
	setp.eq.s32 	%p29, %r130, 0;
	@%p29 bra 	$L__BB1_33;
	bra.uni 	$L__BB1_32;
$L__BB1_33:
	setp.eq.s32 	%p30, %r15, 0;
	@%p30 bra 	$L__BB1_55;
	and.b32  	%r80, %r86, 3;
	setp.lt.u32 	%p31, %r15, 4;
	@%p31 bra 	$L__BB1_36;
	mad.lo.s32 	%r111, %r153, %r85, %r1;
	mul.wide.s32 	%rd118, %r111, 4;
	add.s64 	%rd119, %rd3, %rd118;
	mov.b32 	%r112, 2147483647;
	st.global.u32 	[%rd119], %r112;
	add.s64 	%rd120, %rd2, %rd118;
	st.global.u32 	[%rd120], %r112;
	mul.wide.s32 	%rd121, %r85, 4;
	add.s64 	%rd122, %rd119, %rd121;
	st.global.u32 	[%rd122], %r112;
	add.s64 	%rd123, %rd120, %rd121;
	st.global.u32 	[%rd123], %r112;
	add.s64 	%rd124, %rd122, %rd121;
	st.global.u32 	[%rd124], %r112;
	add.s64 	%rd125, %rd123, %rd121;
	st.global.u32 	[%rd125], %r112;
	add.s64 	%rd126, %rd124, %rd121;
	st.global.u32 	[%rd126], %r112;
	add.s64 	%rd127, %rd125, %rd121;
	st.global.u32 	[%rd127], %r112;
	add.s32 	%r153, %r153, 4;
$L__BB1_36:
	setp.eq.s32 	%p32, %r80, 0;
	@%p32 bra 	$L__BB1_55;
	setp.eq.s32 	%p33, %r80, 1;
	@%p33 bra 	$L__BB1_39;
	mad.lo.s32 	%r113, %r153, %r85, %r1;
	mul.wide.s32 	%rd128, %r113, 4;
	add.s64 	%rd129, %rd3, %rd128;
	mov.b32 	%r114, 2147483647;
	st.global.u32 	[%rd129], %r114;
	add.s64 	%rd130, %rd2, %rd128;
	st.global.u32 	[%rd130], %r114;
	mul.wide.s32 	%rd131, %r85, 4;
	add.s64 	%rd132, %rd129, %rd131;
	st.global.u32 	[%rd132], %r114;
	add.s64 	%rd133, %rd130, %rd131;
	st.global.u32 	[%rd133], %r114;
	add.s32 	%r153, %r153, 2;
$L__BB1_39:
	and.b32  	%r115, %r86, 1;
	setp.eq.b32 	%p34, %r115, 1;
	not.pred 	%p35, %p34;
	@%p35 bra 	$L__BB1_55;
	mad.lo.s32 	%r116, %r153, %r85, %r1;
	mul.wide.s32 	%rd134, %r116, 4;
	add.s64 	%rd135, %rd3, %rd134;
	mov.b32 	%r117, 2147483647;
	st.global.u32 	[%rd135], %r117;
	add.s64 	%rd136, %rd2, %rd134;
	st.global.u32 	[%rd136], %r117;
	bra.uni 	$L__BB1_55;
$L__BB1_41:
	.pragma "nounroll";
	mul.wide.s32 	%rd53, %r142, 4;
	add.s64 	%rd54, %rd1, %rd53;
	ld.global.nc.f32 	%f43, [%rd54];
	sub.f32 	%f44, %f43, %f218;
	add.f32 	%f45, %f217, %f44;
	sub.f32 	%f46, %f45, %f217;
	sub.f32 	%f47, %f46, %f44;
	add.s64 	%rd56, %rd54, %rd55;
	ld.global.nc.f32 	%f48, [%rd56];
	sub.f32 	%f49, %f48, %f47;
	add.f32 	%f50, %f45, %f49;
	sub.f32 	%f51, %f50, %f45;
	sub.f32 	%f52, %f51, %f49;
	add.s64 	%rd57, %rd56, %rd55;
	ld.global.nc.f32 	%f53, [%rd57];
	sub.f32 	%f54, %f53, %f52;
	add.f32 	%f55, %f50, %f54;
	sub.f32 	%f56, %f55, %f50;
	sub.f32 	%f57, %f56, %f54;
	add.s64 	%rd58, %rd57, %rd55;
	ld.global.nc.f32 	%f58, [%rd58];
	sub.f32 	%f59, %f58, %f57;
	add.f32 	%f60, %f55, %f59;
	sub.f32 	%f61, %f60, %f55;
	sub.f32 	%f62, %f61, %f59;
	add.s64 	%rd59, %rd58, %rd55;
	ld.global.nc.f32 	%f63, [%rd59];
	sub.f32 	%f64, %f63, %f62;
	add.f32 	%f65, %f60, %f64;
	sub.f32 	%f66, %f65, %f60;
	sub.f32 	%f67, %f66, %f64;
	add.s64 	%rd60, %rd59, %rd55;
	ld.global.nc.f32 	%f68, [%rd60];
	sub.f32 	%f69, %f68, %f67;
	add.f32 	%f70, %f65, %f69;
	sub.f32 	%f71, %f70, %f65;
	sub.f32 	%f72, %f71, %f69;
	add.s64 	%rd61, %rd60, %rd55;
	ld.global.nc.f32 	%f73, [%rd61];
	sub.f32 	%f74, %f73, %f72;
	add.f32 	%f75, %f70, %f74;
	sub.f32 	%f76, %f75, %f70;
	sub.f32 	%f77, %f76, %f74;
	add.s64 	%rd62, %rd61, %rd55;
	ld.global.nc.f32 	%f78, [%rd62];
	sub.f32 	%f79, %f78, %f77;
	add.f32 	%f80, %f75, %f79;
	sub.f32 	%f81, %f80, %f75;
	sub.f32 	%f82, %f81, %f79;
	add.s64 	%rd63, %rd62, %rd55;
	ld.global.nc.f32 	%f83, [%rd63];
	sub.f32 	%f84, %f83, %f82;
	add.f32 	%f85, %f80, %f84;
	sub.f32 	%f86, %f85, %f80;
	sub.f32 	%f87, %f86, %f84;
	add.s64 	%rd64, %rd63, %rd55;
	ld.global.nc.f32 	%f88, [%rd64];
	sub.f32 	%f89, %f88, %f87;
	add.f32 	%f90, %f85, %f89;
	sub.f32 	%f91, %f90, %f85;
	sub.f32 	%f92, %f91, %f89;
	add.s64 	%rd65, %rd64, %rd55;
	ld.global.nc.f32 	%f93, [%rd65];
	sub.f32 	%f94, %f93, %f92;
	add.f32 	%f95, %f90, %f94;
	sub.f32 	%f96, %f95, %f90;
	sub.f32 	%f97, %f96, %f94;
	add.s64 	%rd66, %rd65, %rd55;
	ld.global.nc.f32 	%f98, [%rd66];
	sub.f32 	%f99, %f98, %f97;
	add.f32 	%f100, %f95, %f99;
	sub.f32 	%f101, %f100, %f95;
	sub.f32 	%f102, %f101, %f99;
	add.s64 	%rd67, %rd66, %rd55;
	ld.global.nc.f32 	%f103, [%rd67];
	sub.f32 	%f104, %f103, %f102;
	add.f32 	%f105, %f100, %f104;
	sub.f32 	%f106, %f105, %f100;
	sub.f32 	%f107, %f106, %f104;
	add.s64 	%rd68, %rd67, %rd55;
	ld.global.nc.f32 	%f108, [%rd68];
	sub.f32 	%f109, %f108, %f107;
	add.f32 	%f110, %f105, %f109;
	sub.f32 	%f111, %f110, %f105;
	sub.f32 	%f112, %f111, %f109;
	add.s64 	%rd69, %rd68, %rd55;
	ld.global.nc.f32 	%f113, [%rd69];
	sub.f32 	%f114, %f113, %f112;
	add.f32 	%f115, %f110, %f114;
	sub.f32 	%f116, %f115, %f110;
	sub.f32 	%f117, %f116, %f114;
	add.s64 	%rd70, %rd69, %rd55;
	ld.global.nc.f32 	%f118, [%rd70];
	sub.f32 	%f119, %f118, %f117;
	add.f32 	%f217, %f115, %f119;
	sub.f32 	%f120, %f217, %f115;
	sub.f32 	%f218, %f120, %f119;
	add.s32 	%r143, %r143, 16;
	add.s32 	%r142, %r142, %r32;
	add.s32 	%r141, %r141, 16;
	setp.eq.s32 	%p16, %r141, 0;
	@%p16 bra 	$L__BB1_42;
	bra.uni 	$L__BB1_41;
$L__BB1_42:
	and.b32  	%r40, %r30, 15;
	setp.eq.s32 	%p17, %r40, 0;
	@%p17 bra 	$L__BB1_51;
	and.b32  	%r41, %r30, 7;
	setp.lt.u32 	%p18, %r40, 8;
	@%p18 bra 	$L__BB1_45;
	mad.lo.s32 	%r107, %r143, %r85, %r1;
	mul.wide.s32 	%rd71, %r107, 4;
	add.s64 	%rd72, %rd1, %rd71;
	ld.global.nc.f32 	%f122, [%rd72];
	sub.f32 	%f123, %f122, %f218;
	add.f32 	%f124, %f217, %f123;
	sub.f32 	%f125, %f124, %f217;
	sub.f32 	%f126, %f125, %f123;
	mul.wide.s32 	%rd73, %r85, 4;
	add.s64 	%rd74, %rd72, %rd73;
	ld.global.nc.f32 	%f127, [%rd74];
	sub.f32 	%f128, %f127, %f126;
	add.f32 	%f129, %f124, %f128;
	sub.f32 	%f130, %f129, %f124;
	sub.f32 	%f131, %f130, %f128;
	add.s64 	%rd75, %rd74, %rd73;
	ld.global.nc.f32 	%f132, [%rd75];
	sub.f32 	%f133, %f132, %f131;
	add.f32 	%f134, %f129, %f133;
	sub.f32 	%f135, %f134, %f129;
	sub.f32 	%f136, %f135, %f133;
	add.s64 	%rd76, %rd75, %rd73;
	ld.global.nc.f32 	%f137, [%rd76];
	sub.f32 	%f138, %f137, %f136;
	add.f32 	%f139, %f134, %f138;
	sub.f32 	%f140, %f139, %f134;
	sub.f32 	%f141, %f140, %f138;
	add.s64 	%rd77, %rd76, %rd73;
	ld.global.nc.f32 	%f142, [%rd77];
	sub.f32 	%f143, %f142, %f141;
	add.f32 	%f144, %f139, %f143;
	sub.f32 	%f145, %f144, %f139;
	sub.f32 	%f146, %f145, %f143;
	add.s64 	%rd78, %rd77, %rd73;
	ld.global.nc.f32 	%f147, [%rd78];
	sub.f32 	%f148, %f147, %f146;
	add.f32 	%f149, %f144, %f148;
	sub.f32 	%f150, %f149, %f144;
	sub.f32 	%f151, %f150, %f148;
	add.s64 	%rd79, %rd78, %rd73;
	ld.global.nc.f32 	%f152, [%rd79];
	sub.f32 	%f153, %f152, %f151;
	add.f32 	%f154, %f149, %f153;
	sub.f32 	%f155, %f154, %f149;
	sub.f32 	%f156, %f155, %f153;
	add.s64 	%rd80, %rd79, %rd73;
	ld.global.nc.f32 	%f157, [%rd80];
	sub.f32 	%f158, %f157, %f156;
	add.f32 	%f217, %f154, %f158;
	sub.f32 	%f159, %f217, %f154;
	sub.f32 	%f218, %f159, %f158;
	add.s32 	%r143, %r143, 8;
$L__BB1_45:
	setp.eq.s32 	%p19, %r41, 0;
	@%p19 bra 	$L__BB1_51;
	and.b32  	%r44, %r30, 3;
	setp.lt.u32 	%p20, %r41, 4;
	@%p20 bra 	$L__BB1_48;
	mad.lo.s32 	%r108, %r143, %r85, %r1;
	mul.wide.s32 	%rd81, %r108, 4;
	add.s64 	%rd82, %rd1, %rd81;
	ld.global.nc.f32 	%f161, [%rd82];
	sub.f32 	%f162, %f161, %f218;
	add.f32 	%f163, %f217, %f162;
	sub.f32 	%f164, %f163, %f217;
	sub.f32 	%f165, %f164, %f162;
	mul.wide.s32 	%rd83, %r85, 4;
	add.s64 	%rd84, %rd82, %rd83;
	ld.global.nc.f32 	%f166, [%rd84];
	sub.f32 	%f167, %f166, %f165;
	add.f32 	%f168, %f163, %f167;
	sub.f32 	%f169, %f168, %f163;
	sub.f32 	%f170, %f169, %f167;
	add.s64 	%rd85, %rd84, %rd83;
	ld.global.nc.f32 	%f171, [%rd85];
	sub.f32 	%f172, %f171, %f170;
	add.f32 	%f173, %f168, %f172;
	sub.f32 	%f174, %f173, %f168;
	sub.f32 	%f175, %f174, %f172;
	add.s64 	%rd86, %rd85, %rd83;
	ld.global.nc.f32 	%f176, [%rd86];
	sub.f32 	%f177, %f176, %f175;
	add.f32 	%f217, %f173, %f177;
	sub.f32 	%f178, %f217, %f173;
	sub.f32 	%f218, %f178, %f177;
	add.s32 	%r143, %r143, 4;
$L__BB1_48:
	setp.eq.s32 	%p21, %r44, 0;
	@%p21 bra 	$L__BB1_51;
	mad.lo.s32 	%r140, %r143, %r85, %r1;
	neg.s32 	%r139, %r44;
	mov.f32 	%f216, %f217;
$L__BB1_50:
	.pragma "nounroll";
	mul.wide.s32 	%rd87, %r140, 4;
	add.s64 	%rd88, %rd1, %rd87;
	ld.global.nc.f32 	%f179, [%rd88];
	sub.f32 	%f180, %f179, %f218;
	add.f32 	%f217, %f216, %f180;
	sub.f32 	%f181, %f217, %f216;
	sub.f32 	%f218, %f181, %f180;
	add.s32 	%r140, %r140, %r85;
	add.s32 	%r139, %r139, 1;
	setp.ne.s32 	%p22, %r139, 0;
	mov.f32 	%f216, %f217;
	@%p22 bra 	$L__BB1_50;
$L__BB1_51:
	ld.param.u64 	%rd175, [alphatrend_many_series_one_param_f32_param_1];
	ld.param.u64 	%rd174, [alphatrend_many_series_one_param_f32_param_0];
	neg.f32 	%f24, %f39;
	sub.s32 	%r147, %r11, %r86;
	mad.lo.s32 	%r146, %r91, %r85, %r1;
	mad.lo.s32 	%r145, %r85, %r11, %r1;
	mad.lo.s32 	%r144, %r85, %r148, %r1;
	cvta.to.global.u64 	%rd4, %rd175;
	cvta.to.global.u64 	%rd5, %rd174;
	rcp.rn.f32 	%f25, %f1;
	mov.f32 	%f221, 0f7FFFFFFF;
	mov.f32 	%f224, %f221;
$L__BB1_52:
	.pragma "nounroll";
	mov.f32 	%f31, %f221;
	ld.param.u64 	%rd176, [alphatrend_many_series_one_param_f32_param_3];
	mul.f32 	%f183, %f25, %f217;
	mul.wide.s32 	%rd89, %r144, 4;
	add.s64 	%rd90, %rd4, %rd89;
	ld.global.nc.f32 	%f184, [%rd90];
	fma.rn.f32 	%f185, %f24, %f183, %f184;
	add.s64 	%rd91, %rd5, %rd89;
	ld.global.nc.f32 	%f186, [%rd91];
	fma.rn.f32 	%f187, %f39, %f183, %f186;
	cvta.to.global.u64 	%rd92, %rd176;
	add.s64 	%rd93, %rd92, %rd89;
	ld.global.nc.f32 	%f188, [%rd93];
	abs.f32 	%f190, %f188;
	setp.ne.f32 	%p23, %f190, 0f7F800000;
	setp.ge.f32 	%p24, %f188, 0f42480000;
	max.f32 	%f191, %f185, %f31;
	min.f32 	%f192, %f187, %f31;
	selp.f32 	%f193, %f191, %f192, %p24;
	selp.f32 	%f221, %f193, %f192, %p23;
	add.s64 	%rd94, %rd3, %rd89;
	st.global.f32 	[%rd94], %f221;
	add.s64 	%rd95, %rd2, %rd89;
	st.global.f32 	[%rd95], %f224;
	add.s32 	%r148, %r148, 1;
	setp.ge.s32 	%p25, %r148, %r86;
	@%p25 bra 	$L__BB1_54;
	mul.wide.s32 	%rd96, %r145, 4;
	add.s64 	%rd97, %rd1, %rd96;
	ld.global.nc.f32 	%f194, [%rd97];
	sub.f32 	%f195, %f194, %f218;
	add.f32 	%f196, %f217, %f195;
	sub.f32 	%f197, %f196, %f217;
	sub.f32 	%f198, %f197, %f195;
	mul.wide.s32 	%rd98, %r146, 4;
	add.s64 	%rd99, %rd1, %rd98;
	ld.global.nc.f32 	%f199, [%rd99];
	neg.f32 	%f200, %f199;
	sub.f32 	%f201, %f200, %f198;
	add.f32 	%f217, %f196, %f201;
	sub.f32 	%f202, %f217, %f196;
	sub.f32 	%f218, %f202, %f201;
$L__BB1_54:
	add.s32 	%r147, %r147, 1;
	add.s32 	%r146, %r146, %r85;
	add.s32 	%r145, %r145, %r85;
	add.s32 	%r144, %r144, %r85;
	setp.eq.s32 	%p26, %r147, 1;
	mov.f32 	%f224, %f31;
	@%p26 bra 	$L__BB1_55;
	bra.uni 	$L__BB1_52;
$L__BB1_55:
	ret;

}
	// .globl	atr_table_from_tr_f32
.visible .entry atr_table_from_tr_f32(
	.param .u64 .ptr .align 1 atr_table_from_tr_f32_param_0,
	.param .u32 atr_table_from_tr_f32_param_1,
	.param .u32 atr_table_from_tr_f32_param_2,
	.param .u64 .ptr .align 1 atr_table_from_tr_f32_param_3,
	.param .u32 atr_table_from_tr_f32_param_4,
	.param .u64 .ptr .align 1 atr_table_from_tr_f32_param_5
)
{
	.reg .pred 	%p<34>;
	.reg .b32 	%r<99>;
	.reg .b32 	%f<209>;
	.reg .b64 	%rd<65>;

	ld.param.u64 	%rd24, [atr_table_from_tr_f32_param_0];
	ld.param.u32 	%r59, [atr_table_from_tr_f32_param_1];
	ld.param.u32 	%r88, [atr_table_from_tr_f32_param_2];
	ld.param.u64 	%rd22, [atr_table_from_tr_f32_param_3];
	ld.param.u32 	%r61, [atr_table_from_tr_f32_param_4];
	ld.param.u64 	%rd23, [atr_table_from_tr_f32_param_5];
	cvta.to.global.u64 	%rd1, %rd24;
	mov.u32 	%r62, %ctaid.x;
	mov.u32 	%r63, %ntid.x;
	mov.u32 	%r64, %tid.x;
	mad.lo.s32 	%r1, %r62, %r63, %r64;
	setp.ge.s32 	%p1, %r1, %r61;
	@%p1 bra 	$L__BB2_45;
	cvta.to.global.u64 	%rd25, %rd22;
	cvta.to.global.u64 	%rd2, %rd23;
	mul.wide.s32 	%rd26, %r1, 4;
	add.s64 	%rd27, %rd25, %rd26;
	ld.global.nc.u32 	%r2, [%rd27];
	mul.wide.s32 	%rd3, %r59, %r1;
	shl.b64 	%rd28, %rd3, 2;
	add.s64 	%rd4, %rd2, %rd28;
	setp.gt.s32 	%p2, %r2, 0;
	setp.le.s32 	%p3, %r2, %r59;
	and.pred  	%p4, %p2, %p3;
	@%p4 bra 	$L__BB2_15;
	setp.lt.s32 	%p25, %r59, 1;
	@%p25 bra 	$L__BB2_45;
	and.b32  	%r3, %r59, 15;
	setp.lt.u32 	%p26, %r59, 16;
	mov.b32 	%r96, 0;
	@%p26 bra 	$L__BB2_6;
	and.b32  	%r96, %r59, 2147483632;
	neg.s32 	%r80, %r96;
	add.s64 	%rd53, %rd28, %rd2;
	add.s64 	%rd61, %rd53, 32;
$L__BB2_5:
	.pragma "nounroll";
	mov.b32 	%r76, 2147483647;
	st.global.u32 	[%rd61+-32], %r76;
	st.global.u32 	[%rd61+-28], %r76;
	st.global.u32 	[%rd61+-24], %r76;
	st.global.u32 	[%rd61+-20], %r76;
	st.global.u32 	[%rd61+-16], %r76;
	st.global.u32 	[%rd61+-12], %r76;
	st.global.u32 	[%rd61+-8], %r76;
	st.global.u32 	[%rd61+-4], %r76;
	st.global.u32 	[%rd61], %r76;
	st.global.u32 	[%rd61+4], %r76;
	st.global.u32 	[%rd61+8], %r76;
	st.global.u32 	[%rd61+12], %r76;
	st.global.u32 	[%rd61+16], %r76;
	st.global.u32 	[%rd61+20], %r76;
	st.global.u32 	[%rd61+24], %r76;
	st.global.u32 	[%rd61+28], %r76;
	add.s32 	%r80, %r80, 16;
	add.s64 	%rd61, %rd61, 64;
	setp.eq.s32 	%p27, %r80, 0;
	@%p27 bra 	$L__BB2_6;
	bra.uni 	$L__BB2_5;
$L__BB2_6:
	setp.eq.s32 	%p28, %r3, 0;
	@%p28 bra 	$L__BB2_45;
	and.b32  	%r50, %r59, 7;
	setp.lt.u32 	%p29, %r3, 8;
	@%p29 bra 	$L__BB2_9;
	mul.wide.u32 	%rd54, %r96, 4;
	add.s64 	%rd55, %rd4, %rd54;
	mov.b32 	%r77, 2147483647;
	st.global.u32 	[%rd55], %r77;
	st.global.u32 	[%rd55+4], %r77;
	st.global.u32 	[%rd55+8], %r77;
	st.global.u32 	[%rd55+12], %r77;
	st.global.u32 	[%rd55+16], %r77;
	st.global.u32 	[%rd55+20], %r77;
	st.global.u32 	[%rd55+24], %r77;
	st.global.u32 	[%rd55+28], %r77;
	add.s32 	%r96, %r96, 8;
$L__BB2_9:
	setp.eq.s32 	%p30, %r50, 0;
	@%p30 bra 	$L__BB2_45;
	and.b32  	%r53, %r59, 3;
	setp.lt.u32 	%p31, %r50, 4;
	@%p31 bra 	$L__BB2_12;
	mul.wide.u32 	%rd56, %r96, 4;
	add.s64 	%rd57, %rd4, %rd56;
	mov.b32 	%r78, 2147483647;
	st.global.u32 	[%rd57], %r78;
	st.global.u32 	[%rd57+4], %r78;
	st.global.u32 	[%rd57+8], %r78;
	st.global.u32 	[%rd57+12], %r78;
	add.s32 	%r96, %r96, 4;
$L__BB2_12:
	setp.eq.s32 	%p32, %r53, 0;
	@%p32 bra 	$L__BB2_45;
	mul.wide.u32 	%rd59, %r96, 4;
	add.s64 	%rd60, %rd28, %rd59;
	add.s64 	%rd64, %rd2, %rd60;
	neg.s32 	%r98, %r53;
$L__BB2_14:
	.pragma "nounroll";
	mov.b32 	%r79, 2147483647;
	st.global.u32 	[%rd64], %r79;
	add.s64 	%rd64, %rd64, 4;
	add.s32 	%r98, %r98, 1;
	setp.ne.s32 	%p33, %r98, 0;
	@%p33 bra 	$L__BB2_14;
	bra.uni 	$L__BB2_45;
$L__BB2_15:
	add.s32 	%r8, %r2, %r88;
	add.s32 	%r94, %r8, -1;
	setp.lt.s32 	%p5, %r8, 2;
	@%p5 bra 	$L__BB2_28;
	add.s32 	%r66, %r8, -2;
	and.b32  	%r10, %r94, 15;
	setp.lt.u32 	%p6, %r66, 15;
	mov.b32 	%r81, 0;
	@%p6 bra 	$L__BB2_19;
	and.b32  	%r81, %r94, -16;
	neg.s32 	%r85, %r81;
	add.s64 	%rd30, %rd28, %rd2;
	add.s64 	%rd63, %rd30, 32;
$L__BB2_18:
	.pragma "nounroll";
	mov.b32 	%r67, 2147483647;
	st.global.u32 	[%rd63+-32], %r67;
	st.global.u32 	[%rd63+-28], %r67;
	st.global.u32 	[%rd63+-24], %r67;
	st.global.u32 	[%rd63+-20], %r67;
	st.global.u32 	[%rd63+-16], %r67;
	st.global.u32 	[%rd63+-12], %r67;
	st.global.u32 	[%rd63+-8], %r67;
	st.global.u32 	[%rd63+-4], %r67;
	st.global.u32 	[%rd63], %r67;
	st.global.u32 	[%rd63+4], %r67;
	st.global.u32 	[%rd63+8], %r67;
	st.global.u32 	[%rd63+12], %r67;
	st.global.u32 	[%rd63+16], %r67;
	st.global.u32 	[%rd63+20], %r67;
	st.global.u32 	[%rd63+24], %r67;
	st.global.u32 	[%rd63+28], %r67;
	add.s32 	%r85, %r85, 16;
	add.s64 	%rd63, %rd63, 64;
	setp.eq.s32 	%p7, %r85, 0;
	@%p7 bra 	$L__BB2_19;
	bra.uni 	$L__BB2_18;
$L__BB2_19:
	setp.eq.s32 	%p8, %r10, 0;
	@%p8 bra 	$L__BB2_28;
	and.b32  	%r14, %r94, 7;
	setp.lt.u32 	%p9, %r10, 8;
	@%p9 bra 	$L__BB2_22;
	mul.wide.u32 	%rd31, %r81, 4;
	add.s64 	%rd32, %rd4, %rd31;
	mov.b32 	%r68, 2147483647;
	st.global.u32 	[%rd32], %r68;
	st.global.u32 	[%rd32+4], %r68;
	st.global.u32 	[%rd32+8], %r68;
	st.global.u32 	[%rd32+12], %r68;
	st.global.u32 	[%rd32+16], %r68;
	st.global.u32 	[%rd32+20], %r68;
	st.global.u32 	[%rd32+24], %r68;
	st.global.u32 	[%rd32+28], %r68;
	add.s32 	%r81, %r81, 8;
$L__BB2_22:
	setp.eq.s32 	%p10, %r14, 0;
	@%p10 bra 	$L__BB2_28;
	and.b32  	%r17, %r94, 3;
	setp.lt.u32 	%p11, %r14, 4;
	@%p11 bra 	$L__BB2_25;
	mul.wide.u32 	%rd33, %r81, 4;
	add.s64 	%rd34, %rd4, %rd33;
	mov.b32 	%r69, 2147483647;
	st.global.u32 	[%rd34], %r69;
	st.global.u32 	[%rd34+4], %r69;
	st.global.u32 	[%rd34+8], %r69;
	st.global.u32 	[%rd34+12], %r69;
	add.s32 	%r81, %r81, 4;
$L__BB2_25:
	setp.eq.s32 	%p12, %r17, 0;
	@%p12 bra 	$L__BB2_28;
	mul.wide.u32 	%rd36, %r81, 4;
	add.s64 	%rd37, %rd28, %rd36;
	add.s64 	%rd62, %rd2, %rd37;
	neg.s32 	%r84, %r17;
$L__BB2_27:
	.pragma "nounroll";
	mov.b32 	%r70, 2147483647;
	st.global.u32 	[%rd62], %r70;
	add.s64 	%rd62, %rd62, 4;
	add.s32 	%r84, %r84, 1;
	setp.ne.s32 	%p13, %r84, 0;
	@%p13 bra 	$L__BB2_27;
$L__BB2_28:
	add.s32 	%r71, %r88, 1;
	max.s32 	%r72, %r8, %r71;
	sub.s32 	%r23, %r72, %r88;
	and.b32  	%r24, %r23, 15;
	sub.s32 	%r73, %r88, %r72;
	setp.gt.u32 	%p14, %r73, -16;
	mov.f32 	%f204, 0f00000000;
	mov.f32 	%f203, %f204;
	@%p14 bra 	$L__BB2_31;
	and.b32  	%r74, %r23, -16;
	neg.s32 	%r86, %r74;
	add.s64 	%rd12, %rd1, 32;
	mov.f32 	%f204, 0f00000000;
$L__BB2_30:
	.pragma "nounroll";
	mul.wide.s32 	%rd38, %r88, 4;
	add.s64 	%rd39, %rd12, %rd38;
	ld.global.nc.f32 	%f37, [%rd39+-32];
	sub.f32 	%f38, %f37, %f204;
	add.f32 	%f39, %f203, %f38;
	sub.f32 	%f40, %f39, %f203;
	sub.f32 	%f41, %f40, %f38;
	ld.global.nc.f32 	%f42, [%rd39+-28];
	sub.f32 	%f43, %f42, %f41;
	add.f32 	%f44, %f39, %f43;
	sub.f32 	%f45, %f44, %f39;
	sub.f32 	%f46, %f45, %f43;
	ld.global.nc.f32 	%f47, [%rd39+-24];
	sub.f32 	%f48, %f47, %f46;
	add.f32 	%f49, %f44, %f48;
	sub.f32 	%f50, %f49, %f44;
	sub.f32 	%f51, %f50, %f48;
	ld.global.nc.f32 	%f52, [%rd39+-20];
	sub.f32 	%f53, %f52, %f51;
	add.f32 	%f54, %f49, %f53;
	sub.f32 	%f55, %f54, %f49;
	sub.f32 	%f56, %f55, %f53;
	ld.global.nc.f32 	%f57, [%rd39+-16];
	sub.f32 	%f58, %f57, %f56;
	add.f32 	%f59, %f54, %f58;
	sub.f32 	%f60, %f59, %f54;
	sub.f32 	%f61, %f60, %f58;
	ld.global.nc.f32 	%f62, [%rd39+-12];
	sub.f32 	%f63, %f62, %f61;
	add.f32 	%f64, %f59, %f63;
	sub.f32 	%f65, %f64, %f59;
	sub.f32 	%f66, %f65, %f63;
	ld.global.nc.f32 	%f67, [%rd39+-8];
	sub.f32 	%f68, %f67, %f66;
	add.f32 	%f69, %f64, %f68;
	sub.f32 	%f70, %f69, %f64;
	sub.f32 	%f71, %f70, %f68;
	ld.global.nc.f32 	%f72, [%rd39+-4];
	sub.f32 	%f73, %f72, %f71;
	add.f32 	%f74, %f69, %f73;
	sub.f32 	%f75, %f74, %f69;
	sub.f32 	%f76, %f75, %f73;
	ld.global.nc.f32 	%f77, [%rd39];
	sub.f32 	%f78, %f77, %f76;
	add.f32 	%f79, %f74, %f78;
	sub.f32 	%f80, %f79, %f74;
	sub.f32 	%f81, %f80, %f78;
	ld.global.nc.f32 	%f82, [%rd39+4];
	sub.f32 	%f83, %f82, %f81;
	add.f32 	%f84, %f79, %f83;
	sub.f32 	%f85, %f84, %f79;
	sub.f32 	%f86, %f85, %f83;
	ld.global.nc.f32 	%f87, [%rd39+8];
	sub.f32 	%f88, %f87, %f86;
	add.f32 	%f89, %f84, %f88;
	sub.f32 	%f90, %f89, %f84;
	sub.f32 	%f91, %f90, %f88;
	ld.global.nc.f32 	%f92, [%rd39+12];
	sub.f32 	%f93, %f92, %f91;
	add.f32 	%f94, %f89, %f93;
	sub.f32 	%f95, %f94, %f89;
	sub.f32 	%f96, %f95, %f93;
	ld.global.nc.f32 	%f97, [%rd39+16];
	sub.f32 	%f98, %f97, %f96;
	add.f32 	%f99, %f94, %f98;
	sub.f32 	%f100, %f99, %f94;
	sub.f32 	%f101, %f100, %f98;
	ld.global.nc.f32 	%f102, [%rd39+20];
	sub.f32 	%f103, %f102, %f101;
	add.f32 	%f104, %f99, %f103;
	sub.f32 	%f105, %f104, %f99;
	sub.f32 	%f106, %f105, %f103;
	ld.global.nc.f32 	%f107, [%rd39+24];
	sub.f32 	%f108, %f107, %f106;
	add.f32 	%f109, %f104, %f108;
	sub.f32 	%f110, %f109, %f104;
	sub.f32 	%f111, %f110, %f108;
	ld.global.nc.f32 	%f112, [%rd39+28];
	sub.f32 	%f113, %f112, %f111;
	add.f32 	%f203, %f109, %f113;
	sub.f32 	%f114, %f203, %f109;
	sub.f32 	%f204, %f114, %f113;
	add.s32 	%r88, %r88, 16;
	add.s32 	%r86, %r86, 16;
	setp.ne.s32 	%p15, %r86, 0;
	@%p15 bra 	$L__BB2_30;
$L__BB2_31:
	setp.eq.s32 	%p16, %r24, 0;
	@%p16 bra 	$L__BB2_40;
	and.b32  	%r33, %r23, 7;
	setp.lt.u32 	%p17, %r24, 8;
	@%p17 bra 	$L__BB2_34;
	mul.wide.s32 	%rd40, %r88, 4;
	add.s64 	%rd41, %rd1, %rd40;
	ld.global.nc.f32 	%f116, [%rd41];
	sub.f32 	%f117, %f116, %f204;
	add.f32 	%f118, %f203, %f117;
	sub.f32 	%f119, %f118, %f203;
	sub.f32 	%f120, %f119, %f117;
	ld.global.nc.f32 	%f121, [%rd41+4];
	sub.f32 	%f122, %f121, %f120;
	add.f32 	%f123, %f118, %f122;
	sub.f32 	%f124, %f123, %f118;
	sub.f32 	%f125, %f124, %f122;
	ld.global.nc.f32 	%f126, [%rd41+8];
	sub.f32 	%f127, %f126, %f125;
	add.f32 	%f128, %f123, %f127;
	sub.f32 	%f129, %f128, %f123;
	sub.f32 	%f130, %f129, %f127;
	ld.global.nc.f32 	%f131, [%rd41+12];
	sub.f32 	%f132, %f131, %f130;
	add.f32 	%f133, %f128, %f132;
	sub.f32 	%f134, %f133, %f128;
	sub.f32 	%f135, %f134, %f132;
	ld.global.nc.f32 	%f136, [%rd41+16];
	sub.f32 	%f137, %f136, %f135;
	add.f32 	%f138, %f133, %f137;
	sub.f32 	%f139, %f138, %f133;
	sub.f32 	%f140, %f139, %f137;
	ld.global.nc.f32 	%f141, [%rd41+20];
	sub.f32 	%f142, %f141, %f140;
	add.f32 	%f143, %f138, %f142;
	sub.f32 	%f144, %f143, %f138;
	sub.f32 	%f145, %f144, %f142;
	ld.global.nc.f32 	%f146, [%rd41+24];
	sub.f32 	%f147, %f146, %f145;
	add.f32 	%f148, %f143, %f147;
	sub.f32 	%f149, %f148, %f143;
	sub.f32 	%f150, %f149, %f147;
	ld.global.nc.f32 	%f151, [%rd41+28];
	sub.f32 	%f152, %f151, %f150;
	add.f32 	%f203, %f148, %f152;
	sub.f32 	%f153, %f203, %f148;
	sub.f32 	%f204, %f153, %f152;
	add.s32 	%r88, %r88, 8;
$L__BB2_34:
	setp.eq.s32 	%p18, %r33, 0;
	@%p18 bra 	$L__BB2_40;
	and.b32  	%r36, %r23, 3;
	setp.lt.u32 	%p19, %r33, 4;
	@%p19 bra 	$L__BB2_37;
	mul.wide.s32 	%rd42, %r88, 4;
	add.s64 	%rd43, %rd1, %rd42;
	ld.global.nc.f32 	%f155, [%rd43];
	sub.f32 	%f156, %f155, %f204;
	add.f32 	%f157, %f203, %f156;
	sub.f32 	%f158, %f157, %f203;
	sub.f32 	%f159, %f158, %f156;
	ld.global.nc.f32 	%f160, [%rd43+4];
	sub.f32 	%f161, %f160, %f159;
	add.f32 	%f162, %f157, %f161;
	sub.f32 	%f163, %f162, %f157;
	sub.f32 	%f164, %f163, %f161;
	ld.global.nc.f32 	%f165, [%rd43+8];
	sub.f32 	%f166, %f165, %f164;
	add.f32 	%f167, %f162, %f166;
	sub.f32 	%f168, %f167, %f162;
	sub.f32 	%f169, %f168, %f166;
	ld.global.nc.f32 	%f170, [%rd43+12];
	sub.f32 	%f171, %f170, %f169;
	add.f32 	%f203, %f167, %f171;
	sub.f32 	%f172, %f203, %f167;
	sub.f32 	%f204, %f172, %f171;
	add.s32 	%r88, %r88, 4;
$L__BB2_37:
	setp.eq.s32 	%p20, %r36, 0;
	@%p20 bra 	$L__BB2_40;
	neg.s32 	%r91, %r36;
	mov.f32 	%f202, %f203;
$L__BB2_39:
	.pragma "nounroll";
	mul.wide.s32 	%rd44, %r88, 4;
	add.s64 	%rd45, %rd1, %rd44;
	ld.global.nc.f32 	%f173, [%rd45];
	sub.f32 	%f174, %f173, %f204;
	add.f32 	%f203, %f202, %f174;
	sub.f32 	%f175, %f203, %f202;
	sub.f32 	%f204, %f175, %f174;
	add.s32 	%r88, %r88, 1;
	add.s32 	%r91, %r91, 1;
	setp.ne.s32 	%p21, %r91, 0;
	mov.f32 	%f202, %f203;
	@%p21 bra 	$L__BB2_39;
$L__BB2_40:
	setp.gt.s32 	%p22, %r8, %r59;
	@%p22 bra 	$L__BB2_45;
	sub.s32 	%r93, %r8, %r59;
	mul.wide.u32 	%rd46, %r2, 4;
	sub.s64 	%rd47, %rd1, %rd46;
	add.s64 	%rd15, %rd47, 4;
	add.s64 	%rd16, %rd1, 4;
	cvt.rn.f32.u32 	%f176, %r2;
	rcp.rn.f32 	%f27, %f176;
$L__BB2_42:
	.pragma "nounroll";
	mul.wide.s32 	%rd18, %r94, 4;
	add.s64 	%rd49, %rd4, %rd18;
	mul.f32 	%f177, %f27, %f203;
	st.global.f32 	[%rd49], %f177;
	add.s32 	%r94, %r94, 1;
	setp.ge.s32 	%p23, %r94, %r59;
	@%p23 bra 	$L__BB2_44;
	add.s64 	%rd50, %rd16, %rd18;
	ld.global.nc.f32 	%f178, [%rd50];
	sub.f32 	%f179, %f178, %f204;
	add.f32 	%f180, %f203, %f179;
	sub.f32 	%f181, %f180, %f203;
	sub.f32 	%f182, %f181, %f179;
	add.s64 	%rd51, %rd15, %rd18;
	ld.global.nc.f32 	%f183, [%rd51];
	neg.f32 	%f184, %f183;
	sub.f32 	%f185, %f184, %f182;
	add.f32 	%f203, %f180, %f185;
	sub.f32 	%f186, %f203, %f180;
	sub.f32 	%f204, %f186, %f185;
$L__BB2_44:
	add.s32 	%r93, %r93, 1;
	setp.eq.s32 	%p24, %r93, 1;
	@%p24 bra 	$L__BB2_45;
	bra.uni 	$L__BB2_42;
$L__BB2_45:
	ret;

}
	// .globl	momentum_to_mask_bits
.visible .entry momentum_to_mask_bits(
	.param .u64 .ptr .align 1 momentum_to_mask_bits_param_0,
	.param .u32 momentum_to_mask_bits_param_1,
	.param .u32 momentum_to_mask_bits_param_2,
	.param .u64 .ptr .align 1 momentum_to_mask_bits_param_3
)
{
	.reg .pred 	%p<101>;
	.reg .b32 	%r<142>;
	.reg .b32 	%f<97>;
	.reg .b64 	%rd<18>;

	ld.param.u64 	%rd7, [momentum_to_mask_bits_param_0];
	ld.param.u32 	%r39, [momentum_to_mask_bits_param_1];
	ld.param.u32 	%r40, [momentum_to_mask_bits_param_2];
	ld.param.u64 	%rd8, [momentum_to_mask_bits_param_3];
	mov.u32 	%r41, %ctaid.x;
	mov.u32 	%r42, %ntid.x;
	mov.u32 	%r43, %tid.x;
	mad.lo.s32 	%r1, %r41, %r42, %r43;
	setp.ge.s32 	%p1, %r1, %r40;
	@%p1 bra 	$L__BB3_37;
	cvt.s64.s32 	%rd1, %r1;
	add.s32 	%r44, %r39, 31;
	shr.s32 	%r2, %r44, 5;
	setp.lt.s32 	%p2, %r2, 1;
	@%p2 bra 	$L__BB3_37;
	cvta.to.global.u64 	%rd2, %rd8;
	cvta.to.global.u64 	%rd3, %rd7;
	cvt.s64.s32 	%rd9, %r2;
	mul.lo.s64 	%rd4, %rd9, %rd1;
	cvt.s64.s32 	%rd10, %r39;
	mul.lo.s64 	%rd5, %rd10, %rd1;
	mov.b32 	%r140, 0;
$L__BB3_3:
	shl.b32 	%r4, %r140, 5;
	setp.ge.s32 	%p3, %r4, %r39;
	mov.b32 	%r141, 0;
	@%p3 bra 	$L__BB3_36;
	cvt.s64.s32 	%rd11, %r4;
	add.s64 	%rd12, %rd5, %rd11;
	shl.b64 	%rd13, %rd12, 2;
	add.s64 	%rd6, %rd3, %rd13;
	ld.global.nc.f32 	%f1, [%rd6];
	abs.f32 	%f3, %f1;
	setp.ne.f32 	%p4, %f3, 0f7F800000;
	setp.ge.f32 	%p5, %f1, 0f42480000;
	and.pred  	%p6, %p4, %p5;
	selp.u32 	%r141, 1, 0, %p6;
	add.s32 	%r47, %r4, 1;
	setp.ge.s32 	%p7, %r47, %r39;
	@%p7 bra 	$L__BB3_36;
	ld.global.nc.f32 	%f4, [%rd6+4];
	abs.f32 	%f6, %f4;
	setp.ne.f32 	%p8, %f6, 0f7F800000;
	setp.ge.f32 	%p9, %f4, 0f42480000;
	selp.b32 	%r48, 2, 0, %p9;
	selp.b32 	%r49, %r48, 0, %p8;
	or.b32  	%r141, %r49, %r141;
	add.s32 	%r50, %r4, 2;
	setp.ge.s32 	%p10, %r50, %r39;
	@%p10 bra 	$L__BB3_36;
	ld.global.nc.f32 	%f7, [%rd6+8];
	abs.f32 	%f9, %f7;
	setp.ne.f32 	%p11, %f9, 0f7F800000;
	setp.ge.f32 	%p12, %f7, 0f42480000;
	selp.b32 	%r51, 4, 0, %p12;
	selp.b32 	%r52, %r51, 0, %p11;
	or.b32  	%r141, %r52, %r141;
	add.s32 	%r53, %r4, 3;
	setp.ge.s32 	%p13, %r53, %r39;
	@%p13 bra 	$L__BB3_36;
	ld.global.nc.f32 	%f10, [%rd6+12];
	abs.f32 	%f12, %f10;
	setp.ne.f32 	%p14, %f12, 0f7F800000;
	setp.ge.f32 	%p15, %f10, 0f42480000;
	selp.b32 	%r54, 8, 0, %p15;
	selp.b32 	%r55, %r54, 0, %p14;
	or.b32  	%r141, %r55, %r141;
	add.s32 	%r56, %r4, 4;
	setp.ge.s32 	%p16, %r56, %r39;
	@%p16 bra 	$L__BB3_36;
	ld.global.nc.f32 	%f13, [%rd6+16];
	abs.f32 	%f15, %f13;
	setp.ne.f32 	%p17, %f15, 0f7F800000;
	setp.ge.f32 	%p18, %f13, 0f42480000;
	selp.b32 	%r57, 16, 0, %p18;
	selp.b32 	%r58, %r57, 0, %p17;
	or.b32  	%r141, %r58, %r141;
	add.s32 	%r59, %r4, 5;
	setp.ge.s32 	%p19, %r59, %r39;
	@%p19 bra 	$L__BB3_36;
	ld.global.nc.f32 	%f16, [%rd6+20];
	abs.f32 	%f18, %f16;
	setp.ne.f32 	%p20, %f18, 0f7F800000;
	setp.ge.f32 	%p21, %f16, 0f42480000;
	selp.b32 	%r60, 32, 0, %p21;
	selp.b32 	%r61, %r60, 0, %p20;
	or.b32  	%r141, %r61, %r141;
	add.s32 	%r62, %r4, 6;
	setp.ge.s32 	%p22, %r62, %r39;
	@%p22 bra 	$L__BB3_36;
	ld.global.nc.f32 	%f19, [%rd6+24];
	abs.f32 	%f21, %f19;
	setp.ne.f32 	%p23, %f21, 0f7F800000;
	setp.ge.f32 	%p24, %f19, 0f42480000;
	selp.b32 	%r63, 64, 0, %p24;
	selp.b32 	%r64, %r63, 0, %p23;
	or.b32  	%r141, %r64, %r141;
	add.s32 	%r65, %r4, 7;
	setp.ge.s32 	%p25, %r65, %r39;
	@%p25 bra 	$L__BB3_36;
	ld.global.nc.f32 	%f22, [%rd6+28];
	abs.f32 	%f24, %f22;
	setp.ne.f32 	%p26, %f24, 0f7F800000;
	setp.ge.f32 	%p27, %f22, 0f42480000;
	selp.b32 	%r66, 128, 0, %p27;
	selp.b32 	%r67, %r66, 0, %p26;
	or.b32  	%r141, %r67, %r141;
	add.s32 	%r68, %r4, 8;
	setp.ge.s32 	%p28, %r68, %r39;
	@%p28 bra 	$L__BB3_36;
	ld.global.nc.f32 	%f25, [%rd6+32];
	abs.f32 	%f27, %f25;
	setp.ne.f32 	%p29, %f27, 0f7F800000;
	setp.ge.f32 	%p30, %f25, 0f42480000;
	selp.b32 	%r69, 256, 0, %p30;
	selp.b32 	%r70, %r69, 0, %p29;
	or.b32  	%r141, %r70, %r141;
	add.s32 	%r71, %r4, 9;
	setp.ge.s32 	%p31, %r71, %r39;
	@%p31 bra 	$L__BB3_36;
	ld.global.nc.f32 	%f28, [%rd6+36];
	abs.f32 	%f30, %f28;
	setp.ne.f32 	%p32, %f30, 0f7F800000;
	setp.ge.f32 	%p33, %f28, 0f42480000;
	selp.b32 	%r72, 512, 0, %p33;
	selp.b32 	%r73, %r72, 0, %p32;
	or.b32  	%r141, %r73, %r141;
	add.s32 	%r74, %r4, 10;
	setp.ge.s32 	%p34, %r74, %r39;
	@%p34 bra 	$L__BB3_36;
	ld.global.nc.f32 	%f31, [%rd6+40];
	abs.f32 	%f33, %f31;
	setp.ne.f32 	%p35, %f33, 0f7F800000;
	setp.ge.f32 	%p36, %f31, 0f42480000;
	selp.b32 	%r75, 1024, 0, %p36;
	selp.b32 	%r76, %r75, 0, %p35;
	or.b32  	%r141, %r76, %r141;
	add.s32 	%r77, %r4, 11;
	setp.ge.s32 	%p37, %r77, %r39;
	@%p37 bra 	$L__BB3_36;
	ld.global.nc.f32 	%f34, [%rd6+44];
	abs.f32 	%f36, %f34;
	setp.ne.f32 	%p38, %f36, 0f7F800000;
	setp.ge.f32 	%p39, %f34, 0f42480000;
	selp.b32 	%r78, 2048, 0, %p39;
	selp.b32 	%r79, %r78, 0, %p38;
	or.b32  	%r141, %r79, %r141;
	add.s32 	%r80, %r4, 12;
	setp.ge.s32 	%p40, %r80, %r39;
	@%p40 bra 	$L__BB3_36;
	ld.global.nc.f32 	%f37, [%rd6+48];
	abs.f32 	%f39, %f37;
	setp.ne.f32 	%p41, %f39, 0f7F800000;
	setp.ge.f32 	%p42, %f37, 0f42480000;
	selp.b32 	%r81, 4096, 0, %p42;
	selp.b32 	%r82, %r81, 0, %p41;
	or.b32  	%r141, %r82, %r141;
	add.s32 	%r83, %r4, 13;
	setp.ge.s32 	%p43, %r83, %r39;
	@%p43 bra 	$L__BB3_36;
	ld.global.nc.f32 	%f40, [%rd6+52];
	abs.f32 	%f42, %f40;
	setp.ne.f32 	%p44, %f42, 0f7F800000;
	setp.ge.f32 	%p45, %f40, 0f42480000;
	selp.b32 	%r84, 8192, 0, %p45;
	selp.b32 	%r85, %r84, 0, %p44;
	or.b32  	%r141, %r85, %r141;
	add.s32 	%r86, %r4, 14;
	setp.ge.s32 	%p46, %r86, %r39;
	@%p46 bra 	$L__BB3_36;
	ld.global.nc.f32 	%f43, [%rd6+56];
	abs.f32 	%f45, %f43;
	setp.ne.f32 	%p47, %f45, 0f7F800000;
	setp.ge.f32 	%p48, %f43, 0f42480000;
	selp.b32 	%r87, 16384, 0, %p48;
	selp.b32 	%r88, %r87, 0, %p47;
	or.b32  	%r141, %r88, %r141;
	add.s32 	%r89, %r4, 15;
	setp.ge.s32 	%p49, %r89, %r39;
	@%p49 bra 	$L__BB3_36;
	ld.global.nc.f32 	%f46, [%rd6+60];
	abs.f32 	%f48, %f46;
	setp.ne.f32 	%p50, %f48, 0f7F800000;
	setp.ge.f32 	%p51, %f46, 0f42480000;
	selp.b32 	%r90, 32768, 0, %p51;
	selp.b32 	%r91, %r90, 0, %p50;
	or.b32  	%r141, %r91, %r141;
	add.s32 	%r92, %r4, 16;
	setp.ge.s32 	%p52, %r92, %r39;
	@%p52 bra 	$L__BB3_36;
	ld.global.nc.f32 	%f49, [%rd6+64];
	abs.f32 	%f51, %f49;
	setp.ne.f32 	%p53, %f51, 0f7F800000;
	setp.ge.f32 	%p54, %f49, 0f42480000;
	selp.b32 	%r93, 65536, 0, %p54;
	selp.b32 	%r94, %r93, 0, %p53;
	or.b32  	%r141, %r94, %r141;
	add.s32 	%r95, %r4, 17;
	setp.ge.s32 	%p55, %r95, %r39;
	@%p55 bra 	$L__BB3_36;
	ld.global.nc.f32 	%f52, [%rd6+68];
	abs.f32 	%f54, %f52;
	setp.ne.f32 	%p56, %f54, 0f7F800000;
	setp.ge.f32 	%p57, %f52, 0f42480000;
	selp.b32 	%r96, 131072, 0, %p57;
	selp.b32 	%r97, %r96, 0, %p56;
	or.b32  	%r141, %r97, %r141;
	add.s32 	%r98, %r4, 18;
	setp.ge.s32 	%p58, %r98, %r39;
	@%p58 bra 	$L__BB3_36;
	ld.global.nc.f32 	%f55, [%rd6+72];
	abs.f32 	%f57, %f55;
	setp.ne.f32 	%p59, %f57, 0f7F800000;
	setp.ge.f32 	%p60, %f55, 0f42480000;
	selp.b32 	%r99, 262144, 0, %p60;
	selp.b32 	%r100, %r99, 0, %p59;
	or.b32  	%r141, %r100, %r141;
	add.s32 	%r101, %r4, 19;
	setp.ge.s32 	%p61, %r101, %r39;
	@%p61 bra 	$L__BB3_36;
	ld.global.nc.f32 	%f58, [%rd6+76];
	abs.f32 	%f60, %f58;
	setp.ne.f32 	%p62, %f60, 0f7F800000;
	setp.ge.f32 	%p63, %f58, 0f42480000;
	selp.b32 	%r102, 524288, 0, %p63;
	selp.b32 	%r103, %r102, 0, %p62;
	or.b32  	%r141, %r103, %r141;
	add.s32 	%r104, %r4, 20;
	setp.ge.s32 	%p64, %r104, %r39;
	@%p64 bra 	$L__BB3_36;
	ld.global.nc.f32 	%f61, [%rd6+80];
	abs.f32 	%f63, %f61;
	setp.ne.f32 	%p65, %f63, 0f7F800000;
	setp.ge.f32 	%p66, %f61, 0f42480000;
	selp.b32 	%r105, 1048576, 0, %p66;
	selp.b32 	%r106, %r105, 0, %p65;
	or.b32  	%r141, %r106, %r141;
	add.s32 	%r107, %r4, 21;
	setp.ge.s32 	%p67, %r107, %r39;
	@%p67 bra 	$L__BB3_36;
	ld.global.nc.f32 	%f64, [%rd6+84];
	abs.f32 	%f66, %f64;
	setp.ne.f32 	%p68, %f66, 0f7F800000;
	setp.ge.f32 	%p69, %f64, 0f42480000;
	selp.b32 	%r108, 2097152, 0, %p69;
	selp.b32 	%r109, %r108, 0, %p68;
	or.b32  	%r141, %r109, %r141;
	add.s32 	%r110, %r4, 22;
	setp.ge.s32 	%p70, %r110, %r39;
	@%p70 bra 	$L__BB3_36;
	ld.global.nc.f32 	%f67, [%rd6+88];
	abs.f32 	%f69, %f67;
	setp.ne.f32 	%p71, %f69, 0f7F800000;
	setp.ge.f32 	%p72, %f67, 0f42480000;
	selp.b32 	%r111, 4194304, 0, %p72;
	selp.b32 	%r112, %r111, 0, %p71;
	or.b32  	%r141, %r112, %r141;
	add.s32 	%r113, %r4, 23;
	setp.ge.s32 	%p73, %r113, %r39;
	@%p73 bra 	$L__BB3_36;
	ld.global.nc.f32 	%f70, [%rd6+92];
	abs.f32 	%f72, %f70;
	setp.ne.f32 	%p74, %f72, 0f7F800000;
	setp.ge.f32 	%p75, %f70, 0f42480000;
	selp.b32 	%r114, 8388608, 0, %p75;
	selp.b32 	%r115, %r114, 0, %p74;
	or.b32  	%r141, %r115, %r141;
	add.s32 	%r116, %r4, 24;
	setp.ge.s32 	%p76, %r116, %r39;
	@%p76 bra 	$L__BB3_36;
	ld.global.nc.f32 	%f73, [%rd6+96];
	abs.f32 	%f75, %f73;
	setp.ne.f32 	%p77, %f75, 0f7F800000;
	setp.ge.f32 	%p78, %f73, 0f42480000;
	selp.b32 	%r117, 16777216, 0, %p78;
	selp.b32 	%r118, %r117, 0, %p77;
	or.b32  	%r141, %r118, %r141;
	add.s32 	%r119, %r4, 25;
	setp.ge.s32 	%p79, %r119, %r39;
	@%p79 bra 	$L__BB3_36;
	ld.global.nc.f32 	%f76, [%rd6+100];
	abs.f32 	%f78, %f76;
	setp.ne.f32 	%p80, %f78, 0f7F800000;
	setp.ge.f32 	%p81, %f76, 0f42480000;
	selp.b32 	%r120, 33554432, 0, %p81;
	selp.b32 	%r121, %r120, 0, %p80;
	or.b32  	%r141, %r121, %r141;
	add.s32 	%r122, %r4, 26;
	setp.ge.s32 	%p82, %r122, %r39;
	@%p82 bra 	$L__BB3_36;
	ld.global.nc.f32 	%f79, [%rd6+104];
	abs.f32 	%f81, %f79;
	setp.ne.f32 	%p83, %f81, 0f7F800000;
	setp.ge.f32 	%p84, %f79, 0f42480000;
	selp.b32 	%r123, 67108864, 0, %p84;
	selp.b32 	%r124, %r123, 0, %p83;
	or.b32  	%r141, %r124, %r141;
	add.s32 	%r125, %r4, 27;
	setp.ge.s32 	%p85, %r125, %r39;
	@%p85 bra 	$L__BB3_36;
	ld.global.nc.f32 	%f82, [%rd6+108];
	abs.f32 	%f84, %f82;
	setp.ne.f32 	%p86, %f84, 0f7F800000;
	setp.ge.f32 	%p87, %f82, 0f42480000;
	selp.b32 	%r126, 134217728, 0, %p87;
	selp.b32 	%r127, %r126, 0, %p86;
	or.b32  	%r141, %r127, %r141;
	add.s32 	%r128, %r4, 28;
	setp.ge.s32 	%p88, %r128, %r39;
	@%p88 bra 	$L__BB3_36;
	ld.global.nc.f32 	%f85, [%rd6+112];
	abs.f32 	%f87, %f85;
	setp.ne.f32 	%p89, %f87, 0f7F800000;
	setp.ge.f32 	%p90, %f85, 0f42480000;
	selp.b32 	%r129, 268435456, 0, %p90;
	selp.b32 	%r130, %r129, 0, %p89;
	or.b32  	%r141, %r130, %r141;
	add.s32 	%r131, %r4, 29;
	setp.ge.s32 	%p91, %r131, %r39;
	@%p91 bra 	$L__BB3_36;
	ld.global.nc.f32 	%f88, [%rd6+116];
	abs.f32 	%f90, %f88;
	setp.ne.f32 	%p92, %f90, 0f7F800000;
	setp.ge.f32 	%p93, %f88, 0f42480000;
	selp.b32 	%r132, 536870912, 0, %p93;
	selp.b32 	%r133, %r132, 0, %p92;
	or.b32  	%r141, %r133, %r141;
	add.s32 	%r134, %r4, 30;
	setp.ge.s32 	%p94, %r134, %r39;
	@%p94 bra 	$L__BB3_36;
	ld.global.nc.f32 	%f91, [%rd6+120];
	abs.f32 	%f93, %f91;
	setp.ne.f32 	%p95, %f93, 0f7F800000;
	setp.ge.f32 	%p96, %f91, 0f42480000;
	selp.b32 	%r135, 1073741824, 0, %p96;
	selp.b32 	%r136, %r135, 0, %p95;
	or.b32  	%r141, %r136, %r141;
	add.s32 	%r137, %r4, 31;
	setp.ge.s32 	%p97, %r137, %r39;
	@%p97 bra 	$L__BB3_36;
	ld.global.nc.f32 	%f94, [%rd6+124];
	abs.f32 	%f96, %f94;
	setp.ne.f32 	%p98, %f96, 0f7F800000;
	setp.ge.f32 	%p99, %f94, 0f42480000;
	selp.b32 	%r138, -2147483648, 0, %p99;
	selp.b32 	%r139, %r138, 0, %p98;
	or.b32  	%r141, %r139, %r141;
$L__BB3_36:
	cvt.u64.u32 	%rd14, %r140;
	add.s64 	%rd15, %rd4, %rd14;
	shl.b64 	%rd16, %rd15, 2;
	add.s64 	%rd17, %rd2, %rd16;
	st.global.u32 	[%rd17], %r141;
	add.s32 	%r140, %r140, 1;
	setp.ne.s32 	%p100, %r140, %r2;
	@%p100 bra 	$L__BB3_3;
$L__BB3_37:
	ret;

}
	// .globl	alphatrend_batch_from_precomputed_f32
.visible .entry alphatrend_batch_from_precomputed_f32(
	.param .u64 .ptr .align 1 alphatrend_batch_from_precomputed_f32_param_0,
	.param .u64 .ptr .align 1 alphatrend_batch_from_precomputed_f32_param_1,
	.param .u64 .ptr .align 1 alphatrend_batch_from_precomputed_f32_param_2,
	.param .u64 .ptr .align 1 alphatrend_batch_from_precomputed_f32_param_3,
	.param .u64 .ptr .align 1 alphatrend_batch_from_precomputed_f32_param_4,
	.param .u64 .ptr .align 1 alphatrend_batch_from_precomputed_f32_param_5,
	.param .u64 .ptr .align 1 alphatrend_batch_from_precomputed_f32_param_6,
	.param .u64 .ptr .align 1 alphatrend_batch_from_precomputed_f32_param_7,
	.param .u32 alphatrend_batch_from_precomputed_f32_param_8,
	.param .u32 alphatrend_batch_from_precomputed_f32_param_9,
	.param .u32 alphatrend_batch_from_precomputed_f32_param_10,
	.param .u32 alphatrend_batch_from_precomputed_f32_param_11,
	.param .u32 alphatrend_batch_from_precomputed_f32_param_12,
	.param .u64 .ptr .align 1 alphatrend_batch_from_precomputed_f32_param_13,
	.param .u64 .ptr .align 1 alphatrend_batch_from_precomputed_f32_param_14
)
{
	.reg .pred 	%p<75>;
	.reg .b32 	%r<176>;
	.reg .b32 	%f<31>;
	.reg .b64 	%rd<166>;

	ld.param.u64 	%rd25, [alphatrend_batch_from_precomputed_f32_param_0];
	ld.param.u64 	%rd26, [alphatrend_batch_from_precomputed_f32_param_1];
	ld.param.u64 	%rd27, [alphatrend_batch_from_precomputed_f32_param_2];
	ld.param.u64 	%rd28, [alphatrend_batch_from_precomputed_f32_param_3];
	ld.param.u64 	%rd29, [alphatrend_batch_from_precomputed_f32_param_5];
	ld.param.u64 	%rd30, [alphatrend_batch_from_precomputed_f32_param_7];
	ld.param.u32 	%r72, [alphatrend_batch_from_precomputed_f32_param_8];
	ld.param.u32 	%r74, [alphatrend_batch_from_precomputed_f32_param_10];
	ld.param.u64 	%rd31, [alphatrend_batch_from_precomputed_f32_param_13];
	ld.param.u64 	%rd32, [alphatrend_batch_from_precomputed_f32_param_14];
	cvta.to.global.u64 	%rd1, %rd32;
	cvta.to.global.u64 	%rd2, %rd31;
	cvta.to.global.u64 	%rd3, %rd28;
	cvta.to.global.u64 	%rd4, %rd25;
	cvta.to.global.u64 	%rd5, %rd26;
	cvta.to.global.u64 	%rd6, %rd27;
	cvta.to.global.u64 	%rd7, %rd29;
	cvta.to.global.u64 	%rd8, %rd30;
	mov.u32 	%r77, %ctaid.x;
	mov.u32 	%r78, %ntid.x;
	mov.u32 	%r79, %tid.x;
	mad.lo.s32 	%r148, %r77, %r78, %r79;
	mov.u32 	%r80, %nctaid.x;
	mul.lo.s32 	%r2, %r78, %r80;
	setp.ge.s32 	%p1, %r148, %r74;
	@%p1 bra 	$L__BB4_85;
	cvt.s64.s32 	%rd9, %r72;
	add.s32 	%r81, %r72, 31;
	shr.s32 	%r82, %r81, 5;
	cvt.s64.s32 	%rd10, %r82;
	setp.lt.s32 	%p2, %r72, 1;
	@%p2 bra 	$L__BB4_66;
	and.b32  	%r3, %r72, 7;
	and.b32  	%r4, %r72, 3;
	and.b32  	%r5, %r72, 2147483640;
	and.b32  	%r6, %r72, 1;
$L__BB4_3:
	cvt.s64.s32 	%rd11, %r148;
	mul.wide.s32 	%rd72, %r148, 4;
	add.s64 	%rd73, %rd8, %rd72;
	ld.global.nc.u32 	%r8, [%rd73];
	mul.lo.s64 	%rd74, %rd11, %rd9;
	shl.b64 	%rd75, %rd74, 2;
	add.s64 	%rd12, %rd2, %rd75;
	add.s64 	%rd13, %rd1, %rd75;
	setp.lt.s32 	%p25, %r8, 1;
	setp.gt.s32 	%p26, %r8, %r72;
	or.pred  	%p27, %p25, %p26;
	@%p27 bra 	$L__BB4_9;
	ld.param.u32 	%r143, [alphatrend_batch_from_precomputed_f32_param_9];
	add.s32 	%r9, %r8, %r143;
	add.s32 	%r150, %r9, -1;
	setp.gt.s32 	%p28, %r9, %r72;
	@%p28 bra 	$L__BB4_20;
	ld.param.u32 	%r145, [alphatrend_batch_from_precomputed_f32_param_11];
	ld.param.u64 	%rd161, [alphatrend_batch_from_precomputed_f32_param_4];
	cvta.to.global.u64 	%rd76, %rd161;
	shl.b64 	%rd77, %rd11, 2;
	add.s64 	%rd78, %rd76, %rd77;
	ld.global.nc.u32 	%r11, [%rd78];
	setp.lt.s32 	%p29, %r11, 0;
	setp.ge.s32 	%p30, %r11, %r145;
	or.pred  	%p31, %p29, %p30;
	@%p31 bra 	$L__BB4_31;
	ld.param.u32 	%r147, [alphatrend_batch_from_precomputed_f32_param_12];
	add.s64 	%rd80, %rd7, %rd77;
	ld.global.nc.u32 	%r12, [%rd80];
	setp.lt.s32 	%p32, %r12, 0;
	setp.ge.s32 	%p33, %r12, %r147;
	or.pred  	%p34, %p32, %p33;
	@%p34 bra 	$L__BB4_42;
	ld.param.u64 	%rd163, [alphatrend_batch_from_precomputed_f32_param_6];
	cvta.to.global.u64 	%rd81, %rd163;
	add.s64 	%rd83, %rd81, %rd77;
	ld.global.nc.f32 	%f1, [%rd83];
	setp.gt.s32 	%p35, %r9, 1;
	@%p35 bra 	$L__BB4_55;
$L__BB4_8:
	neg.f32 	%f5, %f1;
	mov.f32 	%f27, 0f7FFFFFFF;
	mov.f32 	%f28, %f27;
	bra.uni 	$L__BB4_53;
$L__BB4_9:
	setp.lt.u32 	%p67, %r72, 8;
	mov.b32 	%r156, 0;
	@%p67 bra 	$L__BB4_12;
	mov.b32 	%r154, 0;
$L__BB4_11:
	.pragma "nounroll";
	mul.wide.u32 	%rd148, %r154, 4;
	add.s64 	%rd149, %rd12, %rd148;
	mov.b32 	%r136, 2147483647;
	st.global.u32 	[%rd149], %r136;
	add.s64 	%rd150, %rd13, %rd148;
	st.global.u32 	[%rd150], %r136;
	st.global.u32 	[%rd149+4], %r136;
	st.global.u32 	[%rd150+4], %r136;
	st.global.u32 	[%rd149+8], %r136;
	st.global.u32 	[%rd150+8], %r136;
	st.global.u32 	[%rd149+12], %r136;
	st.global.u32 	[%rd150+12], %r136;
	st.global.u32 	[%rd149+16], %r136;
	st.global.u32 	[%rd150+16], %r136;
	st.global.u32 	[%rd149+20], %r136;
	st.global.u32 	[%rd150+20], %r136;
	st.global.u32 	[%rd149+24], %r136;
	st.global.u32 	[%rd150+24], %r136;
	st.global.u32 	[%rd149+28], %r136;
	st.global.u32 	[%rd150+28], %r136;
	add.s32 	%r154, %r154, 8;
	setp.eq.s32 	%p68, %r154, %r5;
	mov.u32 	%r156, %r5;
	@%p68 bra 	$L__BB4_12;
	bra.uni 	$L__BB4_11;
$L__BB4_12:
	setp.eq.s32 	%p69, %r3, 0;
	@%p69 bra 	$L__BB4_54;
	add.s32 	%r137, %r3, -1;
	setp.lt.u32 	%p70, %r137, 3;
	@%p70 bra 	$L__BB4_15;
	mul.wide.u32 	%rd151, %r156, 4;
	add.s64 	%rd152, %rd12, %rd151;
	mov.b32 	%r138, 2147483647;
	st.global.u32 	[%rd152], %r138;
	add.s64 	%rd153, %rd13, %rd151;
	st.global.u32 	[%rd153], %r138;
	st.global.u32 	[%rd152+4], %r138;
	st.global.u32 	[%rd153+4], %r138;
	st.global.u32 	[%rd152+8], %r138;
	st.global.u32 	[%rd153+8], %r138;
	st.global.u32 	[%rd152+12], %r138;
	st.global.u32 	[%rd153+12], %r138;
	add.s32 	%r156, %r156, 4;
$L__BB4_15:
	setp.eq.s32 	%p71, %r4, 0;
	@%p71 bra 	$L__BB4_54;
	setp.eq.s32 	%p72, %r4, 1;
	@%p72 bra 	$L__BB4_18;
	mul.wide.u32 	%rd154, %r156, 4;
	add.s64 	%rd155, %rd12, %rd154;
	mov.b32 	%r139, 2147483647;
	st.global.u32 	[%rd155], %r139;
	add.s64 	%rd156, %rd13, %rd154;
	st.global.u32 	[%rd156], %r139;
	st.global.u32 	[%rd155+4], %r139;
	st.global.u32 	[%rd156+4], %r139;
	add.s32 	%r156, %r156, 2;
$L__BB4_18:
	setp.eq.s32 	%p73, %r6, 0;
	@%p73 bra 	$L__BB4_54;
	mul.wide.u32 	%rd157, %r156, 4;
	add.s64 	%rd158, %rd12, %rd157;
	mov.b32 	%r140, 2147483647;
	st.global.u32 	[%rd158], %r140;
	add.s64 	%rd159, %rd13, %rd157;
	st.global.u32 	[%rd159], %r140;
	bra.uni 	$L__BB4_54;
$L__BB4_20:
	setp.lt.u32 	%p60, %r72, 8;
	mov.b32 	%r159, 0;
	@%p60 bra 	$L__BB4_23;
	mov.b32 	%r153, 0;
$L__BB4_22:
	.pragma "nounroll";
	mul.wide.u32 	%rd136, %r153, 4;
	add.s64 	%rd137, %rd12, %rd136;
	mov.b32 	%r129, 2147483647;
	st.global.u32 	[%rd137], %r129;
	add.s64 	%rd138, %rd13, %rd136;
	st.global.u32 	[%rd138], %r129;
	st.global.u32 	[%rd137+4], %r129;
	st.global.u32 	[%rd138+4], %r129;
	st.global.u32 	[%rd137+8], %r129;
	st.global.u32 	[%rd138+8], %r129;
	st.global.u32 	[%rd137+12], %r129;
	st.global.u32 	[%rd138+12], %r129;
	st.global.u32 	[%rd137+16], %r129;
	st.global.u32 	[%rd138+16], %r129;
	st.global.u32 	[%rd137+20], %r129;
	st.global.u32 	[%rd138+20], %r129;
	st.global.u32 	[%rd137+24], %r129;
	st.global.u32 	[%rd138+24], %r129;
	st.global.u32 	[%rd137+28], %r129;
	st.global.u32 	[%rd138+28], %r129;
	add.s32 	%r153, %r153, 8;
	setp.eq.s32 	%p61, %r153, %r5;
	mov.u32 	%r159, %r5;
	@%p61 bra 	$L__BB4_23;
	bra.uni 	$L__BB4_22;
$L__BB4_23:
	setp.eq.s32 	%p62, %r3, 0;
	@%p62 bra 	$L__BB4_54;
	add.s32 	%r130, %r3, -1;
	setp.lt.u32 	%p63, %r130, 3;
	@%p63 bra 	$L__BB4_26;
	mul.wide.u32 	%rd139, %r159, 4;
	add.s64 	%rd140, %rd12, %rd139;
	mov.b32 	%r131, 2147483647;
	st.global.u32 	[%rd140], %r131;
	add.s64 	%rd141, %rd13, %rd139;
	st.global.u32 	[%rd141], %r131;
	st.global.u32 	[%rd140+4], %r131;
	st.global.u32 	[%rd141+4], %r131;
	st.global.u32 	[%rd140+8], %r131;
	st.global.u32 	[%rd141+8], %r131;
	st.global.u32 	[%rd140+12], %r131;
	st.global.u32 	[%rd141+12], %r131;
	add.s32 	%r159, %r159, 4;
$L__BB4_26:
	setp.eq.s32 	%p64, %r4, 0;
	@%p64 bra 	$L__BB4_54;
	setp.eq.s32 	%p65, %r4, 1;
	@%p65 bra 	$L__BB4_29;
	mul.wide.u32 	%rd142, %r159, 4;
	add.s64 	%rd143, %rd12, %rd142;
	mov.b32 	%r132, 2147483647;
	st.global.u32 	[%rd143], %r132;
	add.s64 	%rd144, %rd13, %rd142;
	st.global.u32 	[%rd144], %r132;
	st.global.u32 	[%rd143+4], %r132;
	st.global.u32 	[%rd144+4], %r132;
	add.s32 	%r159, %r159, 2;
$L__BB4_29:
	setp.eq.s32 	%p66, %r6, 0;
	@%p66 bra 	$L__BB4_54;
	mul.wide.u32 	%rd145, %r159, 4;
	add.s64 	%rd146, %rd12, %rd145;
	mov.b32 	%r133, 2147483647;
	st.global.u32 	[%rd146], %r133;
	add.s64 	%rd147, %rd13, %rd145;
	st.global.u32 	[%rd147], %r133;
	bra.uni 	$L__BB4_54;
$L__BB4_31:
	setp.lt.u32 	%p53, %r72, 8;
	mov.b32 	%r162, 0;
	@%p53 bra 	$L__BB4_34;
	mov.b32 	%r152, 0;
$L__BB4_33:
	.pragma "nounroll";
	mul.wide.u32 	%rd124, %r152, 4;
	add.s64 	%rd125, %rd12, %rd124;
	mov.b32 	%r122, 2147483647;
	st.global.u32 	[%rd125], %r122;
	add.s64 	%rd126, %rd13, %rd124;
	st.global.u32 	[%rd126], %r122;
	st.global.u32 	[%rd125+4], %r122;
	st.global.u32 	[%rd126+4], %r122;
	st.global.u32 	[%rd125+8], %r122;
	st.global.u32 	[%rd126+8], %r122;
	st.global.u32 	[%rd125+12], %r122;
	st.global.u32 	[%rd126+12], %r122;
	st.global.u32 	[%rd125+16], %r122;
	st.global.u32 	[%rd126+16], %r122;
	st.global.u32 	[%rd125+20], %r122;
	st.global.u32 	[%rd126+20], %r122;
	st.global.u32 	[%rd125+24], %r122;
	st.global.u32 	[%rd126+24], %r122;
	st.global.u32 	[%rd125+28], %r122;
	st.global.u32 	[%rd126+28], %r122;
	add.s32 	%r152, %r152, 8;
	setp.eq.s32 	%p54, %r152, %r5;
	mov.u32 	%r162, %r5;
	@%p54 bra 	$L__BB4_34;
	bra.uni 	$L__BB4_33;
$L__BB4_34:
	setp.eq.s32 	%p55, %r3, 0;
	@%p55 bra 	$L__BB4_54;
	add.s32 	%r123, %r3, -1;
	setp.lt.u32 	%p56, %r123, 3;
	@%p56 bra 	$L__BB4_37;
	mul.wide.u32 	%rd127, %r162, 4;
	add.s64 	%rd128, %rd12, %rd127;
	mov.b32 	%r124, 2147483647;
	st.global.u32 	[%rd128], %r124;
	add.s64 	%rd129, %rd13, %rd127;
	st.global.u32 	[%rd129], %r124;
	st.global.u32 	[%rd128+4], %r124;
	st.global.u32 	[%rd129+4], %r124;
	st.global.u32 	[%rd128+8], %r124;
	st.global.u32 	[%rd129+8], %r124;
	st.global.u32 	[%rd128+12], %r124;
	st.global.u32 	[%rd129+12], %r124;
	add.s32 	%r162, %r162, 4;
$L__BB4_37:
	setp.eq.s32 	%p57, %r4, 0;
	@%p57 bra 	$L__BB4_54;
	setp.eq.s32 	%p58, %r4, 1;
	@%p58 bra 	$L__BB4_40;
	mul.wide.u32 	%rd130, %r162, 4;
	add.s64 	%rd131, %rd12, %rd130;
	mov.b32 	%r125, 2147483647;
	st.global.u32 	[%rd131], %r125;
	add.s64 	%rd132, %rd13, %rd130;
	st.global.u32 	[%rd132], %r125;
	st.global.u32 	[%rd131+4], %r125;
	st.global.u32 	[%rd132+4], %r125;
	add.s32 	%r162, %r162, 2;
$L__BB4_40:
	setp.eq.s32 	%p59, %r6, 0;
	@%p59 bra 	$L__BB4_54;
	mul.wide.u32 	%rd133, %r162, 4;
	add.s64 	%rd134, %rd12, %rd133;
	mov.b32 	%r126, 2147483647;
	st.global.u32 	[%rd134], %r126;
	add.s64 	%rd135, %rd13, %rd133;
	st.global.u32 	[%rd135], %r126;
	bra.uni 	$L__BB4_54;
$L__BB4_42:
	setp.lt.u32 	%p46, %r72, 8;
	mov.b32 	%r165, 0;
	@%p46 bra 	$L__BB4_45;
	mov.b32 	%r151, 0;
$L__BB4_44:
	.pragma "nounroll";
	mul.wide.u32 	%rd112, %r151, 4;
	add.s64 	%rd113, %rd12, %rd112;
	mov.b32 	%r115, 2147483647;
	st.global.u32 	[%rd113], %r115;
	add.s64 	%rd114, %rd13, %rd112;
	st.global.u32 	[%rd114], %r115;
	st.global.u32 	[%rd113+4], %r115;
	st.global.u32 	[%rd114+4], %r115;
	st.global.u32 	[%rd113+8], %r115;
	st.global.u32 	[%rd114+8], %r115;
	st.global.u32 	[%rd113+12], %r115;
	st.global.u32 	[%rd114+12], %r115;
	st.global.u32 	[%rd113+16], %r115;
	st.global.u32 	[%rd114+16], %r115;
	st.global.u32 	[%rd113+20], %r115;
	st.global.u32 	[%rd114+20], %r115;
	st.global.u32 	[%rd113+24], %r115;
	st.global.u32 	[%rd114+24], %r115;
	st.global.u32 	[%rd113+28], %r115;
	st.global.u32 	[%rd114+28], %r115;
	add.s32 	%r151, %r151, 8;
	setp.eq.s32 	%p47, %r151, %r5;
	mov.u32 	%r165, %r5;
	@%p47 bra 	$L__BB4_45;
	bra.uni 	$L__BB4_44;
$L__BB4_45:
	setp.eq.s32 	%p48, %r3, 0;
	@%p48 bra 	$L__BB4_54;
	add.s32 	%r116, %r3, -1;
	setp.lt.u32 	%p49, %r116, 3;
	@%p49 bra 	$L__BB4_48;
	mul.wide.u32 	%rd115, %r165, 4;
	add.s64 	%rd116, %rd12, %rd115;
	mov.b32 	%r117, 2147483647;
	st.global.u32 	[%rd116], %r117;
	add.s64 	%rd117, %rd13, %rd115;
	st.global.u32 	[%rd117], %r117;
	st.global.u32 	[%rd116+4], %r117;
	st.global.u32 	[%rd117+4], %r117;
	st.global.u32 	[%rd116+8], %r117;
	st.global.u32 	[%rd117+8], %r117;
	st.global.u32 	[%rd116+12], %r117;
	st.global.u32 	[%rd117+12], %r117;
	add.s32 	%r165, %r165, 4;
$L__BB4_48:
	setp.eq.s32 	%p50, %r4, 0;
	@%p50 bra 	$L__BB4_54;
	setp.eq.s32 	%p51, %r4, 1;
	@%p51 bra 	$L__BB4_51;
	mul.wide.u32 	%rd118, %r165, 4;
	add.s64 	%rd119, %rd12, %rd118;
	mov.b32 	%r118, 2147483647;
	st.global.u32 	[%rd119], %r118;
	add.s64 	%rd120, %rd13, %rd118;
	st.global.u32 	[%rd120], %r118;
	st.global.u32 	[%rd119+4], %r118;
	st.global.u32 	[%rd120+4], %r118;
	add.s32 	%r165, %r165, 2;
$L__BB4_51:
	setp.eq.s32 	%p52, %r6, 0;
	@%p52 bra 	$L__BB4_54;
	mul.wide.u32 	%rd121, %r165, 4;
	add.s64 	%rd122, %rd12, %rd121;
	mov.b32 	%r119, 2147483647;
	st.global.u32 	[%rd122], %r119;
	add.s64 	%rd123, %rd13, %rd121;
	st.global.u32 	[%rd123], %r119;
	bra.uni 	$L__BB4_54;
$L__BB4_53:
	.pragma "nounroll";
	mov.f32 	%f3, %f27;
	cvt.s64.s32 	%rd97, %r150;
	cvt.u64.u32 	%rd98, %r11;
	mad.lo.s64 	%rd99, %rd98, %rd9, %rd97;
	shl.b64 	%rd100, %rd99, 2;
	add.s64 	%rd101, %rd6, %rd100;
	ld.global.nc.f32 	%f20, [%rd101];
	mul.wide.s32 	%rd102, %r150, 4;
	add.s64 	%rd103, %rd5, %rd102;
	ld.global.nc.f32 	%f21, [%rd103];
	fma.rn.f32 	%f22, %f5, %f20, %f21;
	add.s64 	%rd104, %rd4, %rd102;
	ld.global.nc.f32 	%f23, [%rd104];
	fma.rn.f32 	%f24, %f1, %f20, %f23;
	shr.s32 	%r108, %r150, 5;
	cvt.s64.s32 	%rd105, %r108;
	cvt.u64.u32 	%rd106, %r12;
	mad.lo.s64 	%rd107, %rd106, %rd10, %rd105;
	shl.b64 	%rd108, %rd107, 2;
	add.s64 	%rd109, %rd3, %rd108;
	ld.global.nc.u32 	%r109, [%rd109];
	and.b32  	%r110, %r150, 31;
	max.f32 	%f25, %f22, %f3;
	min.f32 	%f26, %f24, %f3;
	shr.u32 	%r111, %r109, %r110;
	and.b32  	%r112, %r111, 1;
	setp.eq.b32 	%p44, %r112, 1;
	selp.f32 	%f27, %f25, %f26, %p44;
	add.s64 	%rd110, %rd12, %rd102;
	st.global.f32 	[%rd110], %f27;
	add.s64 	%rd111, %rd13, %rd102;
	st.global.f32 	[%rd111], %f28;
	add.s32 	%r150, %r150, 1;
	setp.eq.s32 	%p45, %r150, %r72;
	mov.f32 	%f28, %f3;
	@%p45 bra 	$L__BB4_54;
	bra.uni 	$L__BB4_53;
$L__BB4_54:
	cvt.u32.u64 	%r141, %rd11;
	add.s32 	%r148, %r141, %r2;
	setp.lt.s32 	%p74, %r148, %r74;
	@%p74 bra 	$L__BB4_3;
	bra.uni 	$L__BB4_85;
$L__BB4_55:
	add.s32 	%r97, %r9, -2;
	setp.lt.u32 	%p36, %r97, 7;
	mov.b32 	%r167, 0;
	@%p36 bra 	$L__BB4_58;
	and.b32  	%r167, %r150, -8;
	neg.s32 	%r149, %r167;
	mul.lo.s64 	%rd84, %rd9, %rd11;
	shl.b64 	%rd85, %rd84, 2;
	add.s64 	%rd86, %rd2, %rd85;
	add.s64 	%rd165, %rd86, 16;
	add.s64 	%rd87, %rd1, %rd85;
	add.s64 	%rd164, %rd87, 16;
$L__BB4_57:
	.pragma "nounroll";
	mov.b32 	%r99, 2147483647;
	st.global.u32 	[%rd165+-16], %r99;
	st.global.u32 	[%rd164+-16], %r99;
	st.global.u32 	[%rd165+-12], %r99;
	st.global.u32 	[%rd164+-12], %r99;
	st.global.u32 	[%rd165+-8], %r99;
	st.global.u32 	[%rd164+-8], %r99;
	st.global.u32 	[%rd165+-4], %r99;
	st.global.u32 	[%rd164+-4], %r99;
	st.global.u32 	[%rd165], %r99;
	st.global.u32 	[%rd164], %r99;
	st.global.u32 	[%rd165+4], %r99;
	st.global.u32 	[%rd164+4], %r99;
	st.global.u32 	[%rd165+8], %r99;
	st.global.u32 	[%rd164+8], %r99;
	st.global.u32 	[%rd165+12], %r99;
	st.global.u32 	[%rd164+12], %r99;
	add.s32 	%r149, %r149, 8;
	add.s64 	%rd165, %rd165, 32;
	add.s64 	%rd164, %rd164, 32;
	setp.eq.s32 	%p37, %r149, 0;
	@%p37 bra 	$L__BB4_58;
	bra.uni 	$L__BB4_57;
$L__BB4_58:
	and.b32  	%r100, %r150, 7;
	setp.eq.s32 	%p38, %r100, 0;
	@%p38 bra 	$L__BB4_8;
	setp.lt.u32 	%p39, %r100, 4;
	@%p39 bra 	$L__BB4_61;
	mul.wide.u32 	%rd88, %r167, 4;
	add.s64 	%rd89, %rd12, %rd88;
	mov.b32 	%r102, 2147483647;
	st.global.u32 	[%rd89], %r102;
	add.s64 	%rd90, %rd13, %rd88;
	st.global.u32 	[%rd90], %r102;
	st.global.u32 	[%rd89+4], %r102;
	st.global.u32 	[%rd90+4], %r102;
	st.global.u32 	[%rd89+8], %r102;
	st.global.u32 	[%rd90+8], %r102;
	st.global.u32 	[%rd89+12], %r102;
	st.global.u32 	[%rd90+12], %r102;
	add.s32 	%r167, %r167, 4;
$L__BB4_61:
	and.b32  	%r103, %r150, 3;
	setp.eq.s32 	%p40, %r103, 0;
	@%p40 bra 	$L__BB4_8;
	setp.eq.s32 	%p41, %r103, 1;
	@%p41 bra 	$L__BB4_64;
	mul.wide.u32 	%rd91, %r167, 4;
	add.s64 	%rd92, %rd12, %rd91;
	mov.b32 	%r105, 2147483647;
	st.global.u32 	[%rd92], %r105;
	add.s64 	%rd93, %rd13, %rd91;
	st.global.u32 	[%rd93], %r105;
	st.global.u32 	[%rd92+4], %r105;
	st.global.u32 	[%rd93+4], %r105;
	add.s32 	%r167, %r167, 2;
$L__BB4_64:
	and.b32  	%r106, %r150, 1;
	setp.eq.b32 	%p42, %r106, 1;
	not.pred 	%p43, %p42;
	@%p43 bra 	$L__BB4_8;
	mul.wide.u32 	%rd94, %r167, 4;
	add.s64 	%rd95, %rd12, %rd94;
	mov.b32 	%r107, 2147483647;
	st.global.u32 	[%rd95], %r107;
	add.s64 	%rd96, %rd13, %rd94;
	st.global.u32 	[%rd96], %r107;
	bra.uni 	$L__BB4_8;
$L__BB4_66:
	cvt.s64.s32 	%rd33, %r148;
	mul.wide.s32 	%rd34, %r148, 4;
	add.s64 	%rd35, %rd8, %rd34;
	ld.global.nc.u32 	%r54, [%rd35];
	mul.lo.s64 	%rd20, %rd33, %rd9;
	setp.lt.s32 	%p3, %r54, 1;
	setp.gt.s32 	%p4, %r54, %r72;
	or.pred  	%p5, %p3, %p4;
	@%p5 bra 	$L__BB4_84;
	ld.param.u32 	%r142, [alphatrend_batch_from_precomputed_f32_param_9];
	add.s32 	%r55, %r54, %r142;
	add.s32 	%r175, %r55, -1;
	setp.gt.s32 	%p6, %r55, %r72;
	@%p6 bra 	$L__BB4_84;
	ld.param.u32 	%r144, [alphatrend_batch_from_precomputed_f32_param_11];
	ld.param.u64 	%rd160, [alphatrend_batch_from_precomputed_f32_param_4];
	cvta.to.global.u64 	%rd36, %rd160;
	add.s64 	%rd38, %rd36, %rd34;
	ld.global.nc.u32 	%r57, [%rd38];
	setp.lt.s32 	%p7, %r57, 0;
	setp.ge.s32 	%p8, %r57, %r144;
	or.pred  	%p9, %p7, %p8;
	@%p9 bra 	$L__BB4_84;
	ld.param.u32 	%r146, [alphatrend_batch_from_precomputed_f32_param_12];
	add.s64 	%rd40, %rd7, %rd34;
	ld.global.nc.u32 	%r58, [%rd40];
	setp.lt.s32 	%p10, %r58, 0;
	setp.ge.s32 	%p11, %r58, %r146;
	or.pred  	%p12, %p10, %p11;
	@%p12 bra 	$L__BB4_84;
	ld.param.u64 	%rd162, [alphatrend_batch_from_precomputed_f32_param_6];
	shl.b64 	%rd41, %rd20, 2;
	add.s64 	%rd21, %rd2, %rd41;
	add.s64 	%rd22, %rd1, %rd41;
	cvta.to.global.u64 	%rd42, %rd162;
	add.s64 	%rd44, %rd42, %rd34;
	ld.global.nc.f32 	%f6, [%rd44];
	setp.lt.s32 	%p13, %r55, 2;
	@%p13 bra 	$L__BB4_82;
	add.s32 	%r84, %r55, -2;
	setp.lt.u32 	%p14, %r84, 7;
	mov.b32 	%r172, 0;
	@%p14 bra 	$L__BB4_74;
	mov.b32 	%r174, 0;
$L__BB4_73:
	.pragma "nounroll";
	mul.wide.u32 	%rd45, %r174, 4;
	add.s64 	%rd46, %rd21, %rd45;
	mov.b32 	%r86, 2147483647;
	st.global.u32 	[%rd46], %r86;
	add.s64 	%rd47, %rd22, %rd45;
	st.global.u32 	[%rd47], %r86;
	st.global.u32 	[%rd46+4], %r86;
	st.global.u32 	[%rd47+4], %r86;
	st.global.u32 	[%rd46+8], %r86;
	st.global.u32 	[%rd47+8], %r86;
	st.global.u32 	[%rd46+12], %r86;
	st.global.u32 	[%rd47+12], %r86;
	st.global.u32 	[%rd46+16], %r86;
	st.global.u32 	[%rd47+16], %r86;
	st.global.u32 	[%rd46+20], %r86;
	st.global.u32 	[%rd47+20], %r86;
	st.global.u32 	[%rd46+24], %r86;
	st.global.u32 	[%rd47+24], %r86;
	st.global.u32 	[%rd46+28], %r86;
	st.global.u32 	[%rd47+28], %r86;
	add.s32 	%r174, %r174, 8;
	and.b32  	%r172, %r175, -8;
	setp.eq.s32 	%p15, %r174, %r172;
	@%p15 bra 	$L__BB4_74;
	bra.uni 	$L__BB4_73;
$L__BB4_74:
	and.b32  	%r60, %r175, 7;
	setp.eq.s32 	%p16, %r60, 0;
	@%p16 bra 	$L__BB4_82;
	setp.lt.u32 	%p17, %r60, 4;
	@%p17 bra 	$L__BB4_77;
	mul.wide.u32 	%rd48, %r172, 4;
	add.s64 	%rd49, %rd21, %rd48;
	mov.b32 	%r87, 2147483647;
	st.global.u32 	[%rd49], %r87;
	add.s64 	%rd50, %rd22, %rd48;
	st.global.u32 	[%rd50], %r87;
	st.global.u32 	[%rd49+4], %r87;
	st.global.u32 	[%rd50+4], %r87;
	st.global.u32 	[%rd49+8], %r87;
	st.global.u32 	[%rd50+8], %r87;
	st.global.u32 	[%rd49+12], %r87;
	st.global.u32 	[%rd50+12], %r87;
	add.s32 	%r172, %r172, 4;
$L__BB4_77:
	and.b32  	%r63, %r175, 3;
	setp.eq.s32 	%p18, %r63, 0;
	@%p18 bra 	$L__BB4_82;
	setp.eq.s32 	%p19, %r63, 1;
	@%p19 bra 	$L__BB4_80;
	mul.wide.u32 	%rd51, %r172, 4;
	add.s64 	%rd52, %rd21, %rd51;
	mov.b32 	%r88, 2147483647;
	st.global.u32 	[%rd52], %r88;
	add.s64 	%rd53, %rd22, %rd51;
	st.global.u32 	[%rd53], %r88;
	st.global.u32 	[%rd52+4], %r88;
	st.global.u32 	[%rd53+4], %r88;
	add.s32 	%r172, %r172, 2;
$L__BB4_80:
	and.b32  	%r89, %r175, 1;
	setp.eq.b32 	%p20, %r89, 1;
	not.pred 	%p21, %p20;
	@%p21 bra 	$L__BB4_82;
	mul.wide.u32 	%rd54, %r172, 4;
	add.s64 	%rd55, %rd21, %rd54;
	mov.b32 	%r90, 2147483647;
	st.global.u32 	[%rd55], %r90;
	add.s64 	%rd56, %rd22, %rd54;
	st.global.u32 	[%rd56], %r90;
$L__BB4_82:
	neg.f32 	%f7, %f6;
	mov.f32 	%f29, 0f7FFFFFFF;
	mov.f32 	%f30, %f29;
$L__BB4_83:
	.pragma "nounroll";
	mov.f32 	%f9, %f29;
	cvt.s64.s32 	%rd57, %r175;
	cvt.u64.u32 	%rd58, %r57;
	mad.lo.s64 	%rd59, %rd58, %rd9, %rd57;
	shl.b64 	%rd60, %rd59, 2;
	add.s64 	%rd61, %rd6, %rd60;
	ld.global.nc.f32 	%f12, [%rd61];
	mul.wide.s32 	%rd62, %r175, 4;
	add.s64 	%rd63, %rd5, %rd62;
	ld.global.nc.f32 	%f13, [%rd63];
	fma.rn.f32 	%f14, %f7, %f12, %f13;
	add.s64 	%rd64, %rd4, %rd62;
	ld.global.nc.f32 	%f15, [%rd64];
	fma.rn.f32 	%f16, %f6, %f12, %f15;
	shr.s32 	%r91, %r175, 5;
	cvt.s64.s32 	%rd65, %r91;
	cvt.u64.u32 	%rd66, %r58;
	mad.lo.s64 	%rd67, %rd66, %rd10, %rd65;
	shl.b64 	%rd68, %rd67, 2;
	add.s64 	%rd69, %rd3, %rd68;
	ld.global.nc.u32 	%r92, [%rd69];
	and.b32  	%r93, %r175, 31;
	max.f32 	%f17, %f14, %f9;
	min.f32 	%f18, %f16, %f9;
	shr.u32 	%r94, %r92, %r93;
	and.b32  	%r95, %r94, 1;
	setp.eq.b32 	%p22, %r95, 1;
	selp.f32 	%f29, %f17, %f18, %p22;
	add.s64 	%rd70, %rd21, %rd62;
	st.global.f32 	[%rd70], %f29;
	add.s64 	%rd71, %rd22, %rd62;
	st.global.f32 	[%rd71], %f30;
	add.s32 	%r175, %r175, 1;
	setp.ne.s32 	%p23, %r175, %r72;
	mov.f32 	%f30, %f9;
	@%p23 bra 	$L__BB4_83;
$L__BB4_84:
	add.s32 	%r148, %r148, %r2;
	setp.lt.s32 	%p24, %r148, %r74;
	@%p24 bra 	$L__BB4_66;
$L__BB4_85:
	ret;

}


// ===== COMPILED SASS (sm_100) =====

	.target	sm_100

	.elftype	@"ET_EXEC"


//--------------------- .note.nv.tkinfo           --------------------------
	.section	.note.nv.tkinfo,"",@"SHT_NOTE"
	.sectionflags	@"SHF_NOTE_NV_TKINFO"
	.tkinfo
        /*0018*/ 	.word	0x00000002
        /*0030*/ 	.string	""
        /*0030*/ 	.string	"ptxas"
        /*0030*/ 	.string	"Cuda compilation tools, release 13.0, V13.0.88"
        /*0030*/ 	.string	"Build cuda_13.0.r13.0/compiler.36424714_0"
        /*0030*/ 	.string	"-arch sm_100 -m 64 "



//--------------------- .note.nv.cuinfo           --------------------------
	.section	.note.nv.cuinfo,"",@"SHT_NOTE"
	.sectionflags	@"SHF_NOTE_NV_CUINFO"
        /*0018*/ 	.short	0x0002
        /*001a*/ 	.short	0x0064
        /*001c*/ 	.short	0x0082
	.zero		2


//--------------------- .nv.info                  --------------------------
	.section	.nv.info,"",@"SHT_CUDA_INFO"
	.align	4


	//----- nvinfo : EIATTR_REGCOUNT
	.align		4
        /*0000*/ 	.byte	0x04, 0x2f
        /*0002*/ 	.short	(.L_1 - .L_0)
	.align		4
.L_0:
        /*0004*/ 	.word	index@(alphatrend_batch_f32)
        /*0008*/ 	.word	0x00000020


	//----- nvinfo : EIATTR_FRAME_SIZE
	.align		4
.L_1:
        /*000c*/ 	.byte	0x04, 0x11
        /*000e*/ 	.short	(.L_3 - .L_2)
	.align		4
.L_2:
        /*0010*/ 	.word	index@($__internal_2_$__cuda_sm20_rcp_rn_f32_slowpath)
        /*0014*/ 	.word	0x00000000


	//----- nvinfo : EIATTR_FRAME_SIZE
	.align		4
.L_3:
        /*0018*/ 	.byte	0x04, 0x11
        /*001a*/ 	.short	(.L_5 - .L_4)
	.align		4
.L_4:
        /*001c*/ 	.word	index@(alphatrend_batch_f32)
        /*0020*/ 	.word	0x00000000


	//----- nvinfo : EIATTR_REGCOUNT
	.align		4
.L_5:
        /*0024*/ 	.byte	0x04, 0x2f
        /*0026*/ 	.short	(.L_7 - .L_6)
	.align		4
.L_6:
        /*0028*/ 	.word	index@(alphatrend_many_series_one_param_f32)
        /*002c*/ 	.word	0x00000020


	//----- nvinfo : EIATTR_FRAME_SIZE
	.align		4
.L_7:
        /*0030*/ 	.byte	0x04, 0x11
        /*0032*/ 	.short	(.L_9 - .L_8)
	.align		4
.L_8:
        /*0034*/ 	.word	index@($__internal_1_$__cuda_sm20_rcp_rn_f32_slowpath)
        /*0038*/ 	.word	0x00000000


	//----- nvinfo : EIATTR_FRAME_SIZE
	.align		4
.L_9:
        /*003c*/ 	.byte	0x04, 0x11
        /*003e*/ 	.short	(.L_11 - .L_10)
	.align		4
.L_10:
        /*0040*/ 	.word	index@(alphatrend_many_series_one_param_f32)
        /*0044*/ 	.word	0x00000000


	//----- nvinfo : EIATTR_REGCOUNT
	.align		4
.L_11:
        /*0048*/ 	.byte	0x04, 0x2f
        /*004a*/ 	.short	(.L_13 - .L_12)
	.align		4
.L_12:
        /*004c*/ 	.word	index@(atr_table_from_tr_f32)
        /*0050*/ 	.word	0x00000020


	//----- nvinfo : EIATTR_FRAME_SIZE
	.align		4
.L_13:
        /*0054*/ 	.byte	0x04, 0x11
        /*0056*/ 	.short	(.L_15 - .L_14)
	.align		4
.L_14:
        /*0058*/ 	.word	index@($__internal_0_$__cuda_sm20_rcp_rn_f32_slowpath)
        /*005c*/ 	.word	0x00000000


	//----- nvinfo : EIATTR_FRAME_SIZE
	.align		4
.L_15:
        /*0060*/ 	.byte	0x04, 0x11
        /*0062*/ 	.short	(.L_17 - .L_16)
	.align		4
.L_16:
        /*0064*/ 	.word	index@(atr_table_from_tr_f32)
        /*0068*/ 	.word	0x00000000


	//----- nvinfo : EIATTR_REGCOUNT
	.align		4
.L_17:
        /*006c*/ 	.byte	0x04, 0x2f
        /*006e*/ 	.short	(.L_19 - .L_18)
	.align		4
.L_18:
        /*0070*/ 	.word	index@(momentum_to_mask_bits)
        /*0074*/ 	.word	0x00000011


	//----- nvinfo : EIATTR_FRAME_SIZE
	.align		4
.L_19:
        /*0078*/ 	.byte	0x04, 0x11
        /*007a*/ 	.short	(.L_21 - .L_20)
	.align		4
.L_20:
        /*007c*/ 	.word	index@(momentum_to_mask_bits)
        /*0080*/ 	.word	0x00000000


	//----- nvinfo : EIATTR_REGCOUNT
	.align		4
.L_21:
        /*0084*/ 	.byte	0x04, 0x2f
        /*0086*/ 	.short	(.L_23 - .L_22)
	.align		4
.L_22:
        /*0088*/ 	.word	index@(alphatrend_batch_from_precomputed_f32)
        /*008c*/ 	.word	0x00000020


	//----- nvinfo : EIATTR_FRAME_SIZE
	.align		4
.L_23:
        /*0090*/ 	.byte	0x04, 0x11
        /*0092*/ 	.short	(.L_25 - .L_24)
	.align		4
.L_24:
        /*0094*/ 	.word	index@(alphatrend_batch_from_precomputed_f32)
        /*0098*/ 	.word	0x00000000


	//----- nvinfo : EIATTR_MIN_STACK_SIZE
	.align		4
.L_25:
        /*009c*/ 	.byte	0x04, 0x12
        /*009e*/ 	.short	(.L_27 - .L_26)
	.align		4
.L_26:
        /*00a0*/ 	.word	index@(alphatrend_batch_from_precomputed_f32)
        /*00a4*/ 	.word	0x00000000


	//----- nvinfo : EIATTR_MIN_STACK_SIZE
	.align		4
.L_27:
        /*00a8*/ 	.byte	0x04, 0x12
        /*00aa*/ 	.short	(.L_29 - .L_28)
	.align		4
.L_28:
        /*00ac*/ 	.word	index@(momentum_to_mask_bits)
        /*00b0*/ 	.word	0x00000000


	//----- nvinfo : EIATTR_MIN_STACK_SIZE
	.align		4
.L_29:
        /*00b4*/ 	.byte	0x04, 0x12
        /*00b6*/ 	.short	(.L_31 - .L_30)
	.align		4
.L_30:
        /*00b8*/ 	.word	index@(atr_table_from_tr_f32)
        /*00bc*/ 	.word	0x00000000


	//----- nvinfo : EIATTR_MIN_STACK_SIZE
	.align		4
.L_31:
        /*00c0*/ 	.byte	0x04, 0x12
        /*00c2*/ 	.short	(.L_33 - .L_32)
	.align		4
.L_32:
        /*00c4*/ 	.word	index@(alphatrend_many_series_one_param_f32)
        /*00c8*/ 	.word	0x00000000


	//----- nvinfo : EIATTR_MIN_STACK_SIZE
	.align		4
.L_33:
        /*00cc*/ 	.byte	0x04, 0x12
        /*00ce*/ 	.short	(.L_35 - .L_34)
	.align		4
.L_34:
        /*00d0*/ 	.word	index@(alphatrend_batch_f32)
        /*00d4*/ 	.word	0x00000000
.L_35:


//--------------------- .nv.compat                --------------------------
	.section	.nv.compat,"",@"SHT_CUDA_COMPAT_INFO"
	.align	4
        /*0000*/ 	.byte	0x02, 0x09, 0x00, 0x00, 0x02, 0x02, 0x01, 0x00, 0x02, 0x05, 0x05, 0x00, 0x03, 0x07, 0x01, 0x01
        /*0010*/ 	.byte	0x02, 0x03, 0x00, 0x00, 0x02, 0x06, 0x01, 0x00, 0x04, 0x0b, 0x08, 0x00, 0x01, 0x00, 0x00, 0x00
        /*0020*/ 	.byte	0x00, 0x00, 0x00, 0x00


//--------------------- .nv.info.alphatrend_batch_from_precomputed_f32 --------------------------
	.section	.nv.info.alphatrend_batch_from_precomputed_f32,"",@"SHT_CUDA_INFO"
	.sectionflags	@""
	.align	4


	//----- nvinfo : EIATTR_CUDA_API_VERSION
	.align		4
        /*0000*/ 	.byte	0x04, 0x37
        /*0002*/ 	.short	(.L_37 - .L_36)
.L_36:
        /*0004*/ 	.word	0x00000082


	//----- nvinfo : EIATTR_KPARAM_INFO
	.align		4
.L_37:
        /*0008*/ 	.byte	0x04, 0x17
        /*000a*/ 	.short	(.L_39 - .L_38)
.L_38:
        /*000c*/ 	.word	0x00000000
        /*0010*/ 	.short	0x000e
        /*0012*/ 	.short	0x0060
        /*0014*/ 	.byte	0x00, 0xf5, 0x21, 0x00


	//----- nvinfo : EIATTR_KPARAM_INFO
	.align		4
.L_39:
        /*0018*/ 	.byte	0x04, 0x17
        /*001a*/ 	.short	(.L_41 - .L_40)
.L_40:
        /*001c*/ 	.word	0x00000000
        /*0020*/ 	.short	0x000d
        /*0022*/ 	.short	0x0058
        /*0024*/ 	.byte	0x00, 0xf5, 0x21, 0x00


	//----- nvinfo : EIATTR_KPARAM_INFO
	.align		4
.L_41:
        /*0028*/ 	.byte	0x04, 0x17
        /*002a*/ 	.short	(.L_43 - .L_42)
.L_42:
        /*002c*/ 	.word	0x00000000
        /*0030*/ 	.short	0x000c
        /*0032*/ 	.short	0x0050
        /*0034*/ 	.byte	0x00, 0xf0, 0x11, 0x00


	//----- nvinfo : EIATTR_KPARAM_INFO
	.align		4
.L_43:
        /*0038*/ 	.byte	0x04, 0x17
        /*003a*/ 	.short	(.L_45 - .L_44)
.L_44:
        /*003c*/ 	.word	0x00000000
        /*0040*/ 	.short	0x000b
        /*0042*/ 	.short	0x004c
        /*0044*/ 	.byte	0x00, 0xf0, 0x11, 0x00


	//----- nvinfo : EIATTR_KPARAM_INFO
	.align		4
.L_45:
        /*0048*/ 	.byte	0x04, 0x17
        /*004a*/ 	.short	(.L_47 - .L_46)
.L_46:
        /*004c*/ 	.word	0x00000000
        /*0050*/ 	.short	0x000a
        /*0052*/ 	.short	0x0048
        /*0054*/ 	.byte	0x00, 0xf0, 0x11, 0x00


	//----- nvinfo : EIATTR_KPARAM_INFO
	.align		4
.L_47:
        /*0058*/ 	.byte	0x04, 0x17
        /*005a*/ 	.short	(.L_49 - .L_48)
.L_48:
        /*005c*/ 	.word	0x00000000
        /*0060*/ 	.short	0x0009
        /*0062*/ 	.short	0x0044
        /*0064*/ 	.byte	0x00, 0xf0, 0x11, 0x00


	//----- nvinfo : EIATTR_KPARAM_INFO
	.align		4
.L_49:
        /*0068*/ 	.byte	0x04, 0x17
        /*006a*/ 	.short	(.L_51 - .L_50)
.L_50:
        /*006c*/ 	.word	0x00000000
        /*0070*/ 	.short	0x0008
        /*0072*/ 	.short	0x0040
        /*0074*/ 	.byte	0x00, 0xf0, 0x11, 0x00


	//----- nvinfo : EIATTR_KPARAM_INFO
	.align		4
.L_51:
        /*0078*/ 	.byte	0x04, 0x17
        /*007a*/ 	.short	(.L_53 - .L_52)
.L_52:
        /*007c*/ 	.word	0x00000000
        /*0080*/ 	.short	0x0007
        /*0082*/ 	.short	0x0038
        /*0084*/ 	.byte	0x00, 0xf5, 0x21, 0x00


	//----- nvinfo : EIATTR_KPARAM_INFO
	.align		4
.L_53:
        /*0088*/ 	.byte	0x04, 0x17
        /*008a*/ 	.short	(.L_55 - .L_54)
.L_54:
        /*008c*/ 	.word	0x00000000
        /*0090*/ 	.short	0x0006
        /*0092*/ 	.short	0x0030
        /*0094*/ 	.byte	0x00, 0xf5, 0x21, 0x00


	//----- nvinfo : EIATTR_KPARAM_INFO
	.align		4
.L_55:
        /*0098*/ 	.byte	0x04, 0x17
        /*009a*/ 	.short	(.L_57 - .L_56)
.L_56:
        /*009c*/ 	.word	0x00000000
        /*00a0*/ 	.short	0x0005
        /*00a2*/ 	.short	0x0028
        /*00a4*/ 	.byte	0x00, 0xf5, 0x21, 0x00


	//----- nvinfo : EIATTR_KPARAM_INFO
	.align		4
.L_57:
        /*00a8*/ 	.byte	0x04, 0x17
        /*00aa*/ 	.short	(.L_59 - .L_58)
.L_58:
        /*00ac*/ 	.word	0x00000000
        /*00b0*/ 	.short	0x0004
        /*00b2*/ 	.short	0x0020
        /*00b4*/ 	.byte	0x00, 0xf5, 0x21, 0x00


	//----- nvinfo : EIATTR_KPARAM_INFO
	.align		4
.L_59:
        /*00b8*/ 	.byte	0x04, 0x17
        /*00ba*/ 	.short	(.L_61 - .L_60)
.L_60:
        /*00bc*/ 	.word	0x00000000
        /*00c0*/ 	.short	0x0003
        /*00c2*/ 	.short	0x0018
        /*00c4*/ 	.byte	0x00, 0xf5, 0x21, 0x00


	//----- nvinfo : EIATTR_KPARAM_INFO
	.align		4
.L_61:
        /*00c8*/ 	.byte	0x04, 0x17
        /*00ca*/ 	.short	(.L_63 - .L_62)
.L_62:
        /*00cc*/ 	.word	0x00000000
        /*00d0*/ 	.short	0x0002
        /*00d2*/ 	.short	0x0010
        /*00d4*/ 	.byte	0x00, 0xf5, 0x21, 0x00


	//----- nvinfo : EIATTR_KPARAM_INFO
	.align		4
.L_63:
        /*00d8*/ 	.byte	0x04, 0x17
        /*00da*/ 	.short	(.L_65 - .L_64)
.L_64:
        /*00dc*/ 	.word	0x00000000
        /*00e0*/ 	.short	0x0001
        /*00e2*/ 	.short	0x0008
        /*00e4*/ 	.byte	0x00, 0xf5, 0x21, 0x00


	//----- nvinfo : EIATTR_KPARAM_INFO
	.align		4
.L_65:
        /*00e8*/ 	.byte	0x04, 0x17
        /*00ea*/ 	.short	(.L_67 - .L_66)
.L_66:
        /*00ec*/ 	.word	0x00000000
        /*00f0*/ 	.short	0x0000
        /*00f2*/ 	.short	0x0000
        /*00f4*/ 	.byte	0x00, 0xf5, 0x21, 0x00


	//----- nvinfo : EIATTR_SPARSE_MMA_MASK
	.align		4
.L_67:
        /*00f8*/ 	.byte	0x03, 0x50
        /*00fa*/ 	.short	0x0000


	//----- nvinfo : EIATTR_MAXREG_COUNT
	.align		4
        /*00fc*/ 	.byte	0x03, 0x1b
        /*00fe*/ 	.short	0x00ff


	//----- nvinfo : EIATTR_MERCURY_ISA_VERSION
	.align		4
        /*0100*/ 	.byte	0x03, 0x5f
        /*0102*/ 	.short	0x0101


	//----- nvinfo : EIATTR_VRC_CTA_INIT_COUNT
	.align		4
        /*0104*/ 	.byte	0x02, 0x4a
	.zero		1
	.zero		1


	//----- nvinfo : EIATTR_EXIT_INSTR_OFFSETS
	.align		4
        /*0108*/ 	.byte	0x04, 0x1c
        /*010a*/ 	.short	(.L_69 - .L_68)


	//   ....[0]....
.L_68:
        /*010c*/ 	.word	0x00000090


	//   ....[1]....
        /*0110*/ 	.word	0x00001f00


	//   ....[2]....
        /*0114*/ 	.word	0x00002930


	//----- nvinfo : EIATTR_CRS_STACK_SIZE
	.align		4
.L_69:
        /*0118*/ 	.byte	0x04, 0x1e
        /*011a*/ 	.short	(.L_71 - .L_70)
.L_70:
        /*011c*/ 	.word	0x00000000


	//----- nvinfo : EIATTR_CBANK_PARAM_SIZE
	.align		4
.L_71:
        /*0120*/ 	.byte	0x03, 0x19
        /*0122*/ 	.short	0x0068


	//----- nvinfo : EIATTR_PARAM_CBANK
	.align		4
        /*0124*/ 	.byte	0x04, 0x0a
        /*0126*/ 	.short	(.L_73 - .L_72)
	.align		4
.L_72:
        /*0128*/ 	.word	index@(.nv.constant0.alphatrend_batch_from_precomputed_f32)
        /*012c*/ 	.short	0x0380
        /*012e*/ 	.short	0x0068


	//----- nvinfo : EIATTR_SW_WAR
	.align		4
.L_73:
        /*0130*/ 	.byte	0x04, 0x36
        /*0132*/ 	.short	(.L_75 - .L_74)
.L_74:
        /*0134*/ 	.word	0x00000008
.L_75:


//--------------------- .nv.info.momentum_to_mask_bits --------------------------
	.section	.nv.info.momentum_to_mask_bits,"",@"SHT_CUDA_INFO"
	.sectionflags	@""
	.align	4


	//----- nvinfo : EIATTR_CUDA_API_VERSION
	.align		4
        /*0000*/ 	.byte	0x04, 0x37
        /*0002*/ 	.short	(.L_77 - .L_76)
.L_76:
        /*0004*/ 	.word	0x00000082


	//----- nvinfo : EIATTR_KPARAM_INFO
	.align		4
.L_77:
        /*0008*/ 	.byte	0x04, 0x17
        /*000a*/ 	.short	(.L_79 - .L_78)
.L_78:
        /*000c*/ 	.word	0x00000000
        /*0010*/ 	.short	0x0003
        /*0012*/ 	.short	0x0010
        /*0014*/ 	.byte	0x00, 0xf5, 0x21, 0x00


	//----- nvinfo : EIATTR_KPARAM_INFO
	.align		4
.L_79:
        /*0018*/ 	.byte	0x04, 0x17
        /*001a*/ 	.short	(.L_81 - .L_80)
.L_80:
        /*001c*/ 	.word	0x00000000
        /*0020*/ 	.short	0x0002
        /*0022*/ 	.short	0x000c
        /*0024*/ 	.byte	0x00, 0xf0, 0x11, 0x00


	//----- nvinfo : EIATTR_KPARAM_INFO
	.align		4
.L_81:
        /*0028*/ 	.byte	0x04, 0x17
        /*002a*/ 	.short	(.L_83 - .L_82)
.L_82:
        /*002c*/ 	.word	0x00000000
        /*0030*/ 	.short	0x0001
        /*0032*/ 	.short	0x0008
        /*0034*/ 	.byte	0x00, 0xf0, 0x11, 0x00


	//----- nvinfo : EIATTR_KPARAM_INFO
	.align		4
.L_83:
        /*0038*/ 	.byte	0x04, 0x17
        /*003a*/ 	.short	(.L_85 - .L_84)
.L_84:
        /*003c*/ 	.word	0x00000000
        /*0040*/ 	.short	0x0000
        /*0042*/ 	.short	0x0000
        /*0044*/ 	.byte	0x00, 0xf5, 0x21, 0x00


	//----- nvinfo : EIATTR_SPARSE_MMA_MASK
	.align		4
.L_85:
        /*0048*/ 	.byte	0x03, 0x50
        /*004a*/ 	.short	0x0000


	//----- nvinfo : EIATTR_MAXREG_COUNT
	.align		4
        /*004c*/ 	.byte	0x03, 0x1b
        /*004e*/ 	.short	0x00ff


	//----- nvinfo : EIATTR_MERCURY_ISA_VERSION
	.align		4
        /*0050*/ 	.byte	0x03, 0x5f
        /*0052*/ 	.short	0x0101


	//----- nvinfo : EIATTR_VRC_CTA_INIT_COUNT
	.align		4
        /*0054*/ 	.byte	0x02, 0x4a
	.zero		1
	.zero		1


	//----- nvinfo : EIATTR_EXIT_INSTR_OFFSETS
	.align		4
        /*0058*/ 	.byte	0x04, 0x1c
        /*005a*/ 	.short	(.L_87 - .L_86)


	//   ....[0]....
.L_86:
        /*005c*/ 	.word	0x00000070


	//   ....[1]....
        /*0060*/ 	.word	0x000000c0


	//   ....[2]....
        /*0064*/ 	.word	0x00001470


	//----- nvinfo : EIATTR_CBANK_PARAM_SIZE
	.align		4
.L_87:
        /*0068*/ 	.byte	0x03, 0x19
        /*006a*/ 	.short	0x0018


	//----- nvinfo : EIATTR_PARAM_CBANK
	.align		4
        /*006c*/ 	.byte	0x04, 0x0a
        /*006e*/ 	.short	(.L_89 - .L_88)
	.align		4
.L_88:
        /*0070*/ 	.word	index@(.nv.constant0.momentum_to_mask_bits)
        /*0074*/ 	.short	0x0380
        /*0076*/ 	.short	0x0018


	//----- nvinfo : EIATTR_SW_WAR
	.align		4
.L_89:
        /*0078*/ 	.byte	0x04, 0x36
        /*007a*/ 	.short	(.L_91 - .L_90)
.L_90:
        /*007c*/ 	.word	0x00000008
.L_91:


//--------------------- .nv.info.atr_table_from_tr_f32 --------------------------
	.section	.nv.info.atr_table_from_tr_f32,"",@"SHT_CUDA_INFO"
	.sectionflags	@""
	.align	4


	//----- nvinfo : EIATTR_CUDA_API_VERSION
	.align		4
        /*0000*/ 	.byte	0x04, 0x37
        /*0002*/ 	.short	(.L_93 - .L_92)
.L_92:
        /*0004*/ 	.word	0x00000082


	//----- nvinfo : EIATTR_KPARAM_INFO
	.align		4
.L_93:
        /*0008*/ 	.byte	0x04, 0x17
        /*000a*/ 	.short	(.L_95 - .L_94)
.L_94:
        /*000c*/ 	.word	0x00000000
        /*0010*/ 	.short	0x0005
        /*0012*/ 	.short	0x0020
        /*0014*/ 	.byte	0x00, 0xf5, 0x21, 0x00


	//----- nvinfo : EIATTR_KPARAM_INFO
	.align		4
.L_95:
        /*0018*/ 	.byte	0x04, 0x17
        /*001a*/ 	.short	(.L_97 - .L_96)
.L_96:
        /*001c*/ 	.word	0x00000000
        /*0020*/ 	.short	0x0004
        /*0022*/ 	.short	0x0018
        /*0024*/ 	.byte	0x00, 0xf0, 0x11, 0x00


	//----- nvinfo : EIATTR_KPARAM_INFO
	.align		4
.L_97:
        /*0028*/ 	.byte	0x04, 0x17
        /*002a*/ 	.short	(.L_99 - .L_98)
.L_98:
        /*002c*/ 	.word	0x00000000
        /*0030*/ 	.short	0x0003
        /*0032*/ 	.short	0x0010
        /*0034*/ 	.byte	0x00, 0xf5, 0x21, 0x00


	//----- nvinfo : EIATTR_KPARAM_INFO
	.align		4
.L_99:
        /*0038*/ 	.byte	0x04, 0x17
        /*003a*/ 	.short	(.L_101 - .L_100)
.L_100:
        /*003c*/ 	.word	0x00000000
        /*0040*/ 	.short	0x0002
        /*0042*/ 	.short	0x000c
        /*0044*/ 	.byte	0x00, 0xf0, 0x11, 0x00


	//----- nvinfo : EIATTR_KPARAM_INFO
	.align		4
.L_101:
        /*0048*/ 	.byte	0x04, 0x17
        /*004a*/ 	.short	(.L_103 - .L_102)
.L_102:
        /*004c*/ 	.word	0x00000000
        /*0050*/ 	.short	0x0001
        /*0052*/ 	.short	0x0008
        /*0054*/ 	.byte	0x00, 0xf0, 0x11, 0x00


	//----- nvinfo : EIATTR_KPARAM_INFO
	.align		4
.L_103:
        /*0058*/ 	.byte	0x04, 0x17
        /*005a*/ 	.short	(.L_105 - .L_104)
.L_104:
        /*005c*/ 	.word	0x00000000
        /*0060*/ 	.short	0x0000
        /*0062*/ 	.short	0x0000
        /*0064*/ 	.byte	0x00, 0xf5, 0x21, 0x00


	//----- nvinfo : EIATTR_SPARSE_MMA_MASK
	.align		4
.L_105:
        /*0068*/ 	.byte	0x03, 0x50
        /*006a*/ 	.short	0x0000


	//----- nvinfo : EIATTR_MAXREG_COUNT
	.align		4
        /*006c*/ 	.byte	0x03, 0x1b
        /*006e*/ 	.short	0x00ff


	//----- nvinfo : EIATTR_MERCURY_ISA_VERSION
	.align		4
        /*0070*/ 	.byte	0x03, 0x5f
        /*0072*/ 	.short	0x0101


	//----- nvinfo : EIATTR_VRC_CTA_INIT_COUNT
	.align		4
        /*0074*/ 	.byte	0x02, 0x4a
	.zero		1
	.zero		1


	//----- nvinfo : EIATTR_EXIT_INSTR_OFFSETS
	.align		4
        /*0078*/ 	.byte	0x04, 0x1c
        /*007a*/ 	.short	(.L_107 - .L_106)


	//   ....[0]....
.L_106:
        /*007c*/ 	.word	0x00000070


	//   ....[1]....
        /*0080*/ 	.word	0x00000190


	//   ....[2]....
        /*0084*/ 	.word	0x000003b0


	//   ....[3]....
        /*0088*/ 	.word	0x000004b0


	//   ....[4]....
        /*008c*/ 	.word	0x00000570


	//   ....[5]....
        /*0090*/ 	.word	0x00000650


	//   ....[6]....
        /*0094*/ 	.word	0x000018a0


	//   ....[7]....
        /*0098*/ 	.word	0x00001b30


	//----- nvinfo : EIATTR_CRS_STACK_SIZE
	.align		4
.L_107:
        /*009c*/ 	.byte	0x04, 0x1e
        /*009e*/ 	.short	(.L_109 - .L_108)
.L_108:
        /*00a0*/ 	.word	0x00000000


	//----- nvinfo : EIATTR_CBANK_PARAM_SIZE
	.align		4
.L_109:
        /*00a4*/ 	.byte	0x03, 0x19
        /*00a6*/ 	.short	0x0028


	//----- nvinfo : EIATTR_PARAM_CBANK
	.align		4
        /*00a8*/ 	.byte	0x04, 0x0a
        /*00aa*/ 	.short	(.L_111 - .L_110)
	.align		4
.L_110:
        /*00ac*/ 	.word	index@(.nv.constant0.atr_table_from_tr_f32)
        /*00b0*/ 	.short	0x0380
        /*00b2*/ 	.short	0x0028


	//----- nvinfo : EIATTR_SW_WAR
	.align		4
.L_111:
        /*00b4*/ 	.byte	0x04, 0x36
        /*00b6*/ 	.short	(.L_113 - .L_112)
.L_112:
        /*00b8*/ 	.word	0x00000008
.L_113:


//--------------------- .nv.info.alphatrend_many_series_one_param_f32 --------------------------
	.section	.nv.info.alphatrend_many_series_one_param_f32,"",@"SHT_CUDA_INFO"
	.sectionflags	@""
	.align	4


	//----- nvinfo : EIATTR_CUDA_API_VERSION
	.align		4
        /*0000*/ 	.byte	0x04, 0x37
        /*0002*/ 	.short	(.L_115 - .L_114)
.L_114:
        /*0004*/ 	.word	0x00000082


	//----- nvinfo : EIATTR_KPARAM_INFO
	.align		4
.L_115:
        /*0008*/ 	.byte	0x04, 0x17
        /*000a*/ 	.short	(.L_117 - .L_116)
.L_116:
        /*000c*/ 	.word	0x00000000
        /*0010*/ 	.short	0x000a
        /*0012*/ 	.short	0x0040
        /*0014*/ 	.byte	0x00, 0xf5, 0x21, 0x00


	//----- nvinfo : EIATTR_KPARAM_INFO
	.align		4
.L_117:
        /*0018*/ 	.byte	0x04, 0x17
        /*001a*/ 	.short	(.L_119 - .L_118)
.L_118:
        /*001c*/ 	.word	0x00000000
        /*0020*/ 	.short	0x0009
        /*0022*/ 	.short	0x0038
        /*0024*/ 	.byte	0x00, 0xf5, 0x21, 0x00


	//----- nvinfo : EIATTR_KPARAM_INFO
	.align		4
.L_119:
        /*0028*/ 	.byte	0x04, 0x17
        /*002a*/ 	.short	(.L_121 - .L_120)
.L_120:
        /*002c*/ 	.word	0x00000000
        /*0030*/ 	.short	0x0008
        /*0032*/ 	.short	0x0034
        /*0034*/ 	.byte	0x00, 0xf0, 0x11, 0x00


	//----- nvinfo : EIATTR_KPARAM_INFO
	.align		4
.L_121:
        /*0038*/ 	.byte	0x04, 0x17
        /*003a*/ 	.short	(.L_123 - .L_122)
.L_122:
        /*003c*/ 	.word	0x00000000
        /*0040*/ 	.short	0x0007
        /*0042*/ 	.short	0x0030
        /*0044*/ 	.byte	0x00, 0xf0, 0x11, 0x00


	//----- nvinfo : EIATTR_KPARAM_INFO
	.align		4
.L_123:
        /*0048*/ 	.byte	0x04, 0x17
        /*004a*/ 	.short	(.L_125 - .L_124)
.L_124:
        /*004c*/ 	.word	0x00000000
        /*0050*/ 	.short	0x0006
        /*0052*/ 	.short	0x002c
        /*0054*/ 	.byte	0x00, 0xf0, 0x11, 0x00


	//----- nvinfo : EIATTR_KPARAM_INFO
	.align		4
.L_125:
        /*0058*/ 	.byte	0x04, 0x17
        /*005a*/ 	.short	(.L_127 - .L_126)
.L_126:
        /*005c*/ 	.word	0x00000000
        /*0060*/ 	.short	0x0005
        /*0062*/ 	.short	0x0028
        /*0064*/ 	.byte	0x00, 0xf0, 0x11, 0x00


	//----- nvinfo : EIATTR_KPARAM_INFO
	.align		4
.L_127:
        /*0068*/ 	.byte	0x04, 0x17
        /*006a*/ 	.short	(.L_129 - .L_128)
.L_128:
        /*006c*/ 	.word	0x00000000
        /*0070*/ 	.short	0x0004
        /*0072*/ 	.short	0x0020
        /*0074*/ 	.byte	0x00, 0xf5, 0x21, 0x00


	//----- nvinfo : EIATTR_KPARAM_INFO
	.align		4
.L_129:
        /*0078*/ 	.byte	0x04, 0x17
        /*007a*/ 	.short	(.L_131 - .L_130)
.L_130:
        /*007c*/ 	.word	0x00000000
        /*0080*/ 	.short	0x0003
        /*0082*/ 	.short	0x0018
        /*0084*/ 	.byte	0x00, 0xf5, 0x21, 0x00


	//----- nvinfo : EIATTR_KPARAM_INFO
	.align		4
.L_131:
        /*0088*/ 	.byte	0x04, 0x17
        /*008a*/ 	.short	(.L_133 - .L_132)
.L_132:
        /*008c*/ 	.word	0x00000000
        /*0090*/ 	.short	0x0002
        /*0092*/ 	.short	0x0010
        /*0094*/ 	.byte	0x00, 0xf5, 0x21, 0x00


	//----- nvinfo : EIATTR_KPARAM_INFO
	.align		4
.L_133:
        /*0098*/ 	.byte	0x04, 0x17
        /*009a*/ 	.short	(.L_135 - .L_134)
.L_134:
        /*009c*/ 	.word	0x00000000
        /*00a0*/ 	.short	0x0001
        /*00a2*/ 	.short	0x0008
        /*00a4*/ 	.byte	0x00, 0xf5, 0x21, 0x00


	//----- nvinfo : EIATTR_KPARAM_INFO
	.align		4
.L_135:
        /*00a8*/ 	.byte	0x04, 0x17
        /*00aa*/ 	.short	(.L_137 - .L_136)
.L_136:
        /*00ac*/ 	.word	0x00000000
        /*00b0*/ 	.short	0x0000
        /*00b2*/ 	.short	0x0000
        /*00b4*/ 	.byte	0x00, 0xf5, 0x21, 0x00


	//----- nvinfo : EIATTR_SPARSE_MMA_MASK
	.align		4
.L_137:
        /*00b8*/ 	.byte	0x03, 0x50
        /*00ba*/ 	.short	0x0000


	//----- nvinfo : EIATTR_MAXREG_COUNT
	.align		4
        /*00bc*/ 	.byte	0x03, 0x1b
        /*00be*/ 	.short	0x00ff


	//----- nvinfo : EIATTR_MERCURY_ISA_VERSION
	.align		4
        /*00c0*/ 	.byte	0x03, 0x5f
        /*00c2*/ 	.short	0x0101


	//----- nvinfo : EIATTR_VRC_CTA_INIT_COUNT
	.align		4
        /*00c4*/ 	.byte	0x02, 0x4a
	.zero		1
	.zero		1


	//----- nvinfo : EIATTR_EXIT_INSTR_OFFSETS
	.align		4
        /*00c8*/ 	.byte	0x04, 0x1c
        /*00ca*/ 	.short	(.L_139 - .L_138)


	//   ....[0]....
.L_138:
        /*00cc*/ 	.word	0x00000070


	//   ....[1]....
        /*00d0*/ 	.word	0x00000120


	//   ....[2]....
        /*00d4*/ 	.word	0x00000420


	//   ....[3]....
        /*00d8*/ 	.word	0x000005c0


	//   ....[4]....
        /*00dc*/ 	.word	0x000006e0


	//   ....[5]....
        /*00e0*/ 	.word	0x00000770


	//   ....[6]....
        /*00e4*/ 	.word	0x000020f0


	//   ....[7]....
        /*00e8*/ 	.word	0x00002140


	//   ....[8]....
        /*00ec*/ 	.word	0x00002440


	//   ....[9]....
        /*00f0*/ 	.word	0x000025e0


	//   ....[10]....
        /*00f4*/ 	.word	0x00002700


	//   ....[11]....
        /*00f8*/ 	.word	0x00002790


	//----- nvinfo : EIATTR_CRS_STACK_SIZE
	.align		4
.L_139:
        /*00fc*/ 	.byte	0x04, 0x1e
        /*00fe*/ 	.short	(.L_141 - .L_140)
.L_140:
        /*0100*/ 	.word	0x00000000


	//----- nvinfo : EIATTR_CBANK_PARAM_SIZE
	.align		4
.L_141:
        /*0104*/ 	.byte	0x03, 0x19
        /*0106*/ 	.short	0x0048


	//----- nvinfo : EIATTR_PARAM_CBANK
	.align		4
        /*0108*/ 	.byte	0x04, 0x0a
        /*010a*/ 	.short	(.L_143 - .L_142)
	.align		4
.L_142:
        /*010c*/ 	.word	index@(.nv.constant0.alphatrend_many_series_one_param_f32)
        /*0110*/ 	.short	0x0380
        /*0112*/ 	.short	0x0048


	//----- nvinfo : EIATTR_SW_WAR
	.align		4
.L_143:
        /*0114*/ 	.byte	0x04, 0x36
        /*0116*/ 	.short	(.L_145 - .L_144)
.L_144:
        /*0118*/ 	.word	0x00000008
.L_145:


//--------------------- .nv.info.alphatrend_batch_f32 --------------------------
	.section	.nv.info.alphatrend_batch_f32,"",@"SHT_CUDA_INFO"
	.sectionflags	@""
	.align	4


	//----- nvinfo : EIATTR_CUDA_API_VERSION
	.align		4
        /*0000*/ 	.byte	0x04, 0x37
        /*0002*/ 	.short	(.L_147 - .L_146)
.L_146:
        /*0004*/ 	.word	0x00000082


	//----- nvinfo : EIATTR_KPARAM_INFO
	.align		4
.L_147:
        /*0008*/ 	.byte	0x04, 0x17
        /*000a*/ 	.short	(.L_149 - .L_148)
.L_148:
        /*000c*/ 	.word	0x00000000
        /*0010*/ 	.short	0x000d
        /*0012*/ 	.short	0x0058
        /*0014*/ 	.byte	0x00, 0xf5, 0x21, 0x00


	//----- nvinfo : EIATTR_KPARAM_INFO
	.align		4
.L_149:
        /*0018*/ 	.byte	0x04, 0x17
        /*001a*/ 	.short	(.L_151 - .L_150)
.L_150:
        /*001c*/ 	.word	0x00000000
        /*0020*/ 	.short	0x000c
        /*0022*/ 	.short	0x0050
        /*0024*/ 	.byte	0x00, 0xf5, 0x21, 0x00


	//----- nvinfo : EIATTR_KPARAM_INFO
	.align		4
.L_151:
        /*0028*/ 	.byte	0x04, 0x17
        /*002a*/ 	.short	(.L_153 - .L_152)
.L_152:
        /*002c*/ 	.word	0x00000000
        /*0030*/ 	.short	0x000b
        /*0032*/ 	.short	0x004c
        /*0034*/ 	.byte	0x00, 0xf0, 0x11, 0x00


	//----- nvinfo : EIATTR_KPARAM_INFO
	.align		4
.L_153:
        /*0038*/ 	.byte	0x04, 0x17
        /*003a*/ 	.short	(.L_155 - .L_154)
.L_154:
        /*003c*/ 	.word	0x00000000
        /*0040*/ 	.short	0x000a
        /*0042*/ 	.short	0x0048
        /*0044*/ 	.byte	0x00, 0xf0, 0x11, 0x00


	//----- nvinfo : EIATTR_KPARAM_INFO
	.align		4
.L_155:
        /*0048*/ 	.byte	0x04, 0x17
        /*004a*/ 	.short	(.L_157 - .L_156)
.L_156:
        /*004c*/ 	.word	0x00000000
        /*0050*/ 	.short	0x0009
        /*0052*/ 	.short	0x0044
        /*0054*/ 	.byte	0x00, 0xf0, 0x11, 0x00


	//----- nvinfo : EIATTR_KPARAM_INFO
	.align		4
.L_157:
        /*0058*/ 	.byte	0x04, 0x17
        /*005a*/ 	.short	(.L_159 - .L_158)
.L_158:
        /*005c*/ 	.word	0x00000000
        /*0060*/ 	.short	0x0008
        /*0062*/ 	.short	0x0040
        /*0064*/ 	.byte	0x00, 0xf0, 0x11, 0x00


	//----- nvinfo : EIATTR_KPARAM_INFO
	.align		4
.L_159:
        /*0068*/ 	.byte	0x04, 0x17
        /*006a*/ 	.short	(.L_161 - .L_160)
.L_160:
        /*006c*/ 	.word	0x00000000
        /*0070*/ 	.short	0x0007
        /*0072*/ 	.short	0x0038
        /*0074*/ 	.byte	0x00, 0xf5, 0x21, 0x00


	//----- nvinfo : EIATTR_KPARAM_INFO
	.align		4
.L_161:
        /*0078*/ 	.byte	0x04, 0x17
        /*007a*/ 	.short	(.L_163 - .L_162)
.L_162:
        /*007c*/ 	.word	0x00000000
        /*0080*/ 	.short	0x0006
        /*0082*/ 	.short	0x0030
        /*0084*/ 	.byte	0x00, 0xf5, 0x21, 0x00


	//----- nvinfo : EIATTR_KPARAM_INFO
	.align		4
.L_163:
        /*0088*/ 	.byte	0x04, 0x17
        /*008a*/ 	.short	(.L_165 - .L_164)
.L_164:
        /*008c*/ 	.word	0x00000000
        /*0090*/ 	.short	0x0005
        /*0092*/ 	.short	0x0028
        /*0094*/ 	.byte	0x00, 0xf5, 0x21, 0x00


	//----- nvinfo : EIATTR_KPARAM_INFO
	.align		4
.L_165:
        /*0098*/ 	.byte	0x04, 0x17
        /*009a*/ 	.short	(.L_167 - .L_166)
.L_166:
        /*009c*/ 	.word	0x00000000
        /*00a0*/ 	.short	0x0004
        /*00a2*/ 	.short	0x0020
        /*00a4*/ 	.byte	0x00, 0xf5, 0x21, 0x00


	//----- nvinfo : EIATTR_KPARAM_INFO
	.align		4
.L_167:
        /*00a8*/ 	.byte	0x04, 0x17
        /*00aa*/ 	.short	(.L_169 - .L_168)
.L_168:
        /*00ac*/ 	.word	0x00000000
        /*00b0*/ 	.short	0x0003
        /*00b2*/ 	.short	0x0018
        /*00b4*/ 	.byte	0x00, 0xf5, 0x21, 0x00


	//----- nvinfo : EIATTR_KPARAM_INFO
	.align		4
.L_169:
        /*00b8*/ 	.byte	0x04, 0x17
        /*00ba*/ 	.short	(.L_171 - .L_170)
.L_170:
        /*00bc*/ 	.word	0x00000000
        /*00c0*/ 	.short	0x0002
        /*00c2*/ 	.short	0x0010
        /*00c4*/ 	.byte	0x00, 0xf5, 0x21, 0x00


	//----- nvinfo : EIATTR_KPARAM_INFO
	.align		4
.L_171:
        /*00c8*/ 	.byte	0x04, 0x17
        /*00ca*/ 	.short	(.L_173 - .L_172)
.L_172:
        /*00cc*/ 	.word	0x00000000
        /*00d0*/ 	.short	0x0001
        /*00d2*/ 	.short	0x0008
        /*00d4*/ 	.byte	0x00, 0xf5, 0x21, 0x00


	//----- nvinfo : EIATTR_KPARAM_INFO
	.align		4
.L_173:
        /*00d8*/ 	.byte	0x04, 0x17
        /*00da*/ 	.short	(.L_175 - .L_174)
.L_174:
        /*00dc*/ 	.word	0x00000000
        /*00e0*/ 	.short	0x0000
        /*00e2*/ 	.short	0x0000
        /*00e4*/ 	.byte	0x00, 0xf5, 0x21, 0x00


	//----- nvinfo : EIATTR_SPARSE_MMA_MASK
	.align		4
.L_175:
        /*00e8*/ 	.byte	0x03, 0x50
        /*00ea*/ 	.short	0x0000


	//----- nvinfo : EIATTR_MAXREG_COUNT
	.align		4
        /*00ec*/ 	.byte	0x03, 0x1b
        /*00ee*/ 	.short	0x00ff


	//----- nvinfo : EIATTR_MERCURY_ISA_VERSION
	.align		4
        /*00f0*/ 	.byte	0x03, 0x5f
        /*00f2*/ 	.short	0x0101


	//----- nvinfo : EIATTR_VRC_CTA_INIT_COUNT
	.align		4
        /*00f4*/ 	.byte	0x02, 0x4a
	.zero		1
	.zero		1


	//----- nvinfo : EIATTR_EXIT_INSTR_OFFSETS
	.align		4
        /*00f8*/ 	.byte	0x04, 0x1c
        /*00fa*/ 	.short	(.L_177 - .L_176)


	//   ....[0]....
.L_176:
        /*00fc*/ 	.word	0x00000090


	//   ....[1]....
        /*0100*/ 	.word	0x00002660


	//   ....[2]....
        /*0104*/ 	.word	0x00003e80


	//----- nvinfo : EIATTR_CRS_STACK_SIZE
	.align		4
.L_177:
        /*0108*/ 	.byte	0x04, 0x1e
        /*010a*/ 	.short	(.L_179 - .L_178)
.L_178:
        /*010c*/ 	.word	0x00000000


	//----- nvinfo : EIATTR_CBANK_PARAM_SIZE
	.align		4
.L_179:
        /*0110*/ 	.byte	0x03, 0x19
        /*0112*/ 	.short	0x0060


	//----- nvinfo : EIATTR_PARAM_CBANK
	.align		4
        /*0114*/ 	.byte	0x04, 0x0a
        /*0116*/ 	.short	(.L_181 - .L_180)
	.align		4
.L_180:
        /*0118*/ 	.word	index@(.nv.constant0.alphatrend_batch_f32)
        /*011c*/ 	.short	0x0380
        /*011e*/ 	.short	0x0060


	//----- nvinfo : EIATTR_SW_WAR
	.align		4
.L_181:
        /*0120*/ 	.byte	0x04, 0x36
        /*0122*/ 	.short	(.L_183 - .L_182)
.L_182:
        /*0124*/ 	.word	0x00000008
.L_183:


//--------------------- .nv.callgraph             --------------------------
	.section	.nv.callgraph,"",@"SHT_CUDA_CALLGRAPH"
	.align	4
	.sectionentsize	8
	.align		4
        /*0000*/ 	.word	0x00000000
	.align		4
        /*0004*/ 	.word	0xffffffff
	.align		4
        /*0008*/ 	.word	0x00000000
	.align		4
        /*000c*/ 	.word	0xfffffffe
	.align		4
        /*0010*/ 	.word	0x00000000
	.align		4
        /*0014*/ 	.word	0xfffffffd
	.align		4
        /*0018*/ 	.word	0x00000000
	.align		4
        /*001c*/ 	.word	0xfffffffc


//--------------------- .text.alphatrend_batch_from_precomputed_f32 --------------------------
	.section	.text.alphatrend_batch_from_precomputed_f32,"ax",@progbits
	.align	128
        .global         alphatrend_batch_from_precomputed_f32
        .type           alphatrend_batch_from_precomputed_f32,@function
        .size           alphatrend_batch_from_precomputed_f32,(.L_x_189 - alphatrend_batch_from_precomputed_f32)
        .other          alphatrend_batch_from_precomputed_f32,@"STO_CUDA_ENTRY STV_DEFAULT"
alphatrend_batch_from_precomputed_f32:
.text.alphatrend_batch_from_precomputed_f32:
[----:B------:R-:W-:Y:S01]  /*0000*/  LDC R1, c[0x0][0x37c] ;  /* 0x0000df00ff017b82 */ /* 0x000fe20000000800 */
[----:B------:R-:W0:Y:S07]  /*0010*/  S2R R3, SR_TID.X ;  /* 0x0000000000037919 */ /* 0x000e2e0000002100 */
[----:B------:R-:W0:Y:S01]  /*0020*/  S2UR UR4, SR_CTAID.X ;  /* 0x00000000000479c3 */ /* 0x000e220000002500 */
[----:B------:R-:W1:Y:S07]  /*0030*/  LDCU UR6, c[0x0][0x3c8] ;  /* 0x00007900ff0677ac */ /* 0x000e6e0008000800 */
[----:B------:R-:W0:Y:S01]  /*0040*/  LDC R0, c[0x0][0x360] ;  /* 0x0000d800ff007b82 */ /* 0x000e220000000800 */
[----:B------:R-:W2:Y:S01]  /*0050*/  LDCU UR5, c[0x0][0x370] ;  /* 0x00006e00ff0577ac */ /* 0x000ea20008000800 */
[----:B0-----:R-:W-:-:S02]  /*0060*/  IMAD R3, R0, UR4, R3 ;  /* 0x0000000400037c24 */ /* 0x001fc4000f8e0203 */
[----:B--2---:R-:W-:-:S03]  /*0070*/  IMAD R0, R0, UR5, RZ ;  /* 0x0000000500007c24 */ /* 0x004fc6000f8e02ff */
[----:B-1----:R-:W-:-:S13]  /*0080*/  ISETP.GE.AND P0, PT, R3, UR6, PT ;  /* 0x0000000603007c0c */ /* 0x002fda000bf06270 */
[----:B------:R-:W-:Y:S05]  /*0090*/  @P0 EXIT ;  /* 0x000000000000094d */ /* 0x000fea0003800000 */
[----:B------:R-:W0:Y:S01]  /*00a0*/  LDCU UR5, c[0x0][0x3c0] ;  /* 0x00007800ff0577ac */ /* 0x000e220008000800 */
[----:B------:R-:W1:Y:S01]  /*00b0*/  LDCU.64 UR10, c[0x0][0x358] ;  /* 0x00006b00ff0a77ac */ /* 0x000e620008000a00 */
[----:B0-----:R-:W-:Y:S02]  /*00c0*/  UISETP.GE.AND UP0, UPT, UR5, 0x1, UPT ;  /* 0x000000010500788c */ /* 0x001fe4000bf06270 */
[----:B------:R-:W-:Y:S02]  /*00d0*/  UIADD3 UR4, UPT, UPT, UR5, 0x1f, URZ ;  /* 0x0000001f05047890 */ /* 0x000fe4000fffe0ff */
[----:B------:R-:W-:Y:S02]  /*00e0*/  USHF.R.S32.HI UR9, URZ, 0x1f, UR5 ;  /* 0x0000001fff097899 */ /* 0x000fe40008011405 */
[----:B------:R-:W-:-:S03]  /*00f0*/  USHF.R.S32.HI UR4, URZ, 0x5, UR4 ;  /* 0x00000005ff047899 */ /* 0x000fc60008011404 */
[----:B-1----:R-:W-:Y:S09]  /*0100*/  BRA.U !UP0, `(.L_x_0) ;  /* 0x0000001d08807547 */ /* 0x002ff2000b800000 */
[----:B------:R-:W-:Y:S02]  /*0110*/  ULOP3.LUT UR7, UR5, 0x3, URZ, 0xc0, !UPT ;  /* 0x0000000305077892 */ /* 0x000fe4000f8ec0ff */
[----:B------:R-:W-:Y:S02]  /*0120*/  ULOP3.LUT UR8, UR5, 0x7ffffff8, URZ, 0xc0, !UPT ;  /* 0x7ffffff805087892 */ /* 0x000fe4000f8ec0ff */
[----:B------:R-:W-:-:S12]  /*0130*/  ULOP3.LUT UR5, UR5, 0x1, URZ, 0xc0, !UPT ;  /* 0x0000000105057892 */ /* 0x000fd8000f8ec0ff */
.L_x_33:
[----:B012-4-:R-:W0:Y:S08]  /*0140*/  LDC.64 R4, c[0x0][0x3b8] ;  /* 0x0000ee00ff047b82 */ /* 0x017e300000000a00 */
[----:B------:R-:W1:Y:S08]  /*0150*/  LDC R2, c[0x0][0x3c0] ;  /* 0x0000f000ff027b82 */ /* 0x000e700000000800 */
[----:B------:R-:W2:Y:S01]  /*0160*/  LDC.64 R6, c[0x0][0x3e0] ;  /* 0x0000f800ff067b82 */ /* 0x000ea20000000a00 */
[----:B0-----:R-:W-:-:S07]  /*0170*/  IMAD.WIDE R4, R3, 0x4, R4 ;  /* 0x0000000403047825 */ /* 0x001fce00078e0204 */
[----:B------:R-:W0:Y:S01]  /*0180*/  LDC.64 R10, c[0x0][0x3d8] ;  /* 0x0000f600ff0a7b82 */ /* 0x000e220000000a00 */
[----:B---3--:R3:W4:Y:S01]  /*0190*/  LDG.E.CONSTANT R5, desc[UR10][R4.64] ;  /* 0x0000000a04057981 */ /* 0x008722000c1e9900 */
[----:B------:R-:W-:Y:S01]  /*01a0*/  SHF.R.S32.HI R15, RZ, 0x1f, R3 ;  /* 0x0000001fff0f7819 */ /* 0x000fe20000011403 */
[-C--:B-1----:R-:W-:Y:S01]  /*01b0*/  IMAD.WIDE.U32 R8, R3, R2.reuse, RZ ;  /* 0x0000000203087225 */ /* 0x082fe200078e00ff */
[----:B------:R-:W-:Y:S03]  /*01c0*/  BSSY.RECONVERGENT B0, `(.L_x_1) ;  /* 0x00001cf000007945 */ /* 0x000fe60003800200 */
[----:B------:R-:W-:Y:S02]  /*01d0*/  IMAD R12, R15, R2, RZ ;  /* 0x000000020f0c7224 */ /* 0x000fe400078e02ff */
[----:B------:R-:W-:Y:S02]  /*01e0*/  IMAD.SHL.U32 R17, R8, 0x4, RZ ;  /* 0x0000000408117824 */ /* 0x000fe400078e00ff */
[----:B------:R-:W-:-:S03]  /*01f0*/  IMAD R13, R3, UR9, R12 ;  /* 0x00000009030d7c24 */ /* 0x000fc6000f8e020c */
[----:B--2---:R-:W-:Y:S01]  /*0200*/  IADD3 R16, P2, PT, R17, R6, RZ ;  /* 0x0000000611107210 */ /* 0x004fe20007f5e0ff */
[----:B------:R-:W-:-:S05]  /*0210*/  IMAD.IADD R13, R9, 0x1, R13 ;  /* 0x00000001090d7824 */ /* 0x000fca00078e020d */
[----:B---3--:R-:W-:Y:S02]  /*0220*/  SHF.L.U64.HI R4, R8, 0x2, R13 ;  /* 0x0000000208047819 */ /* 0x008fe4000001020d */
[----:B0-----:R-:W-:-:S03]  /*0230*/  IADD3 R18, P1, PT, R17, R10, RZ ;  /* 0x0000000a11127210 */ /* 0x001fc60007f3e0ff */
[C---:B------:R-:W-:Y:S01]  /*0240*/  IMAD.X R17, R4.reuse, 0x1, R7, P2 ;  /* 0x0000000104117824 */ /* 0x040fe200010e0607 */
[----:B------:R-:W-:Y:S02]  /*0250*/  IADD3.X R19, PT, PT, R4, R11, RZ, P1, !PT ;  /* 0x0000000b04137210 */ /* 0x000fe40000ffe4ff */
[----:B----4-:R-:W-:-:S04]  /*0260*/  ISETP.GT.AND P0, PT, R5, R2, PT ;  /* 0x000000020500720c */ /* 0x010fc80003f04270 */
[----:B------:R-:W-:-:S13]  /*0270*/  ISETP.LT.OR P0, PT, R5, 0x1, P0 ;  /* 0x000000010500780c */ /* 0x000fda0000701670 */
[----:B------:R-:W-:Y:S05]  /*0280*/  @P0 BRA `(.L_x_2) ;  /* 0x0000001800080947 */ /* 0x000fea0003800000 */
[----:B------:R-:W0:Y:S02]  /*0290*/  LDCU UR6, c[0x0][0x3c4] ;  /* 0x00007880ff0677ac */ /* 0x000e240008000800 */
[----:B0-----:R-:W-:-:S05]  /*02a0*/  VIADD R25, R5, UR6 ;  /* 0x0000000605197c36 */ /* 0x001fca0008000000 */
[----:B------:R-:W-:-:S13]  /*02b0*/  ISETP.GT.AND P0, PT, R25, R2, PT ;  /* 0x000000021900720c */ /* 0x000fda0003f04270 */
[----:B------:R-:W-:Y:S05]  /*02c0*/  @P0 BRA `(.L_x_3) ;  /* 0x0000001000f00947 */ /* 0x000fea0003800000 */
[----:B------:R-:W0:Y:S01]  /*02d0*/  LDCU.64 UR12, c[0x0][0x3a0] ;  /* 0x00007400ff0c77ac */ /* 0x000e220008000a00 */
[C---:B------:R-:W-:Y:S02]  /*02e0*/  SHF.L.U32 R6, R3.reuse, 0x2, RZ ;  /* 0x0000000203067819 */ /* 0x040fe400000006ff */
[----:B------:R-:W-:Y:S01]  /*02f0*/  SHF.L.U64.HI R10, R3, 0x2, R15 ;  /* 0x00000002030a7819 */ /* 0x000fe2000001020f */
[----:B------:R-:W1:Y:S01]  /*0300*/  LDCU UR6, c[0x0][0x3cc] ;  /* 0x00007980ff0677ac */ /* 0x000e620008000800 */
[----:B0-----:R-:W-:-:S04]  /*0310*/  IADD3 R4, P0, PT, R6, UR12, RZ ;  /* 0x0000000c06047c10 */ /* 0x001fc8000ff1e0ff */
[----:B------:R-:W-:-:S06]  /*0320*/  IADD3.X R5, PT, PT, R10, UR13, RZ, P0, !PT ;  /* 0x0000000d0a057c10 */ /* 0x000fcc00087fe4ff */
[----:B------:R-:W1:Y:S02]  /*0330*/  LDG.E.CONSTANT R5, desc[UR10][R4.64] ;  /* 0x0000000a04057981 */ /* 0x000e64000c1e9900 */
[----:B-1----:R-:W-:-:S04]  /*0340*/  ISETP.GE.AND P0, PT, R5, UR6, PT ;  /* 0x0000000605007c0c */ /* 0x002fc8000bf06270 */
[----:B------:R-:W-:-:S13]  /*0350*/  ISETP.LT.OR P0, PT, R5, RZ, P0 ;  /* 0x000000ff0500720c */ /* 0x000fda0000701670 */
[----:B------:R-:W-:Y:S05]  /*0360*/  @P0 BRA `(.L_x_4) ;  /* 0x0000000c00c00947 */ /* 0x000fea0003800000 */
[----:B------:R-:W0:Y:S01]  /*0370*/  LDCU.64 UR12, c[0x0][0x3a8] ;  /* 0x00007500ff0c77ac */ /* 0x000e220008000a00 */
[----:B------:R-:W1:Y:S01]  /*0380*/  LDCU UR6, c[0x0][0x3d0] ;  /* 0x00007a00ff0677ac */ /* 0x000e620008000800 */
[----:B0-----:R-:W-:-:S04]  /*0390*/  IADD3 R12, P0, PT, R6, UR12, RZ ;  /* 0x0000000c060c7c10 */ /* 0x001fc8000ff1e0ff */
[----:B------:R-:W-:-:S05]  /*03a0*/  IADD3.X R13, PT, PT, R10, UR13, RZ, P0, !PT ;  /* 0x0000000d0a0d7c10 */ /* 0x000fca00087fe4ff */
[----:B------:R-:W1:Y:S02]  /*03b0*/  LDG.E.CONSTANT R4, desc[UR10][R12.64] ;  /* 0x0000000a0c047981 */ /* 0x000e64000c1e9900 */
[----:B-1----:R-:W-:-:S04]  /*03c0*/  ISETP.GE.AND P0, PT, R4, UR6, PT ;  /* 0x0000000604007c0c */ /* 0x002fc8000bf06270 */
[----:B------:R-:W-:-:S13]  /*03d0*/  ISETP.LT.OR P0, PT, R4, RZ, P0 ;  /* 0x000000ff0400720c */ /* 0x000fda0000701670 */
[----:B------:R-:W-:Y:S05]  /*03e0*/  @P0 BRA `(.L_x_5) ;  /* 0x0000000800980947 */ /* 0x000fea0003800000 */
[----:B------:R-:W0:Y:S02]  /*03f0*/  LDCU.64 UR12, c[0x0][0x3b0] ;  /* 0x00007600ff0c77ac */ /* 0x000e240008000a00 */
[----:B0-----:R-:W-:-:S04]  /*0400*/  IADD3 R12, P0, PT, R6, UR12, RZ ;  /* 0x0000000c060c7c10 */ /* 0x001fc8000ff1e0ff */
[----:B------:R-:W-:-:S05]  /*0410*/  IADD3.X R13, PT, PT, R10, UR13, RZ, P0, !PT ;  /* 0x0000000d0a0d7c10 */ /* 0x000fca00087fe4ff */
[----:B------:R0:W5:Y:S01]  /*0420*/  LDG.E.CONSTANT R6, desc[UR10][R12.64] ;  /* 0x0000000a0c067981 */ /* 0x000162000c1e9900 */
[C---:B------:R-:W-:Y:S01]  /*0430*/  ISETP.GT.AND P0, PT, R25.reuse, 0x1, PT ;  /* 0x000000011900780c */ /* 0x040fe20003f04270 */
[----:B------:R-:W-:Y:S01]  /*0440*/  BSSY.RECONVERGENT B1, `(.L_x_6) ;  /* 0x0000053000017945 */ /* 0x000fe20003800200 */
[----:B------:R-:W-:-:S11]  /*0450*/  VIADD R22, R25, 0xffffffff ;  /* 0xffffffff19167836 */ /* 0x000fd60000000000 */
[----:B0-----:R-:W-:Y:S05]  /*0460*/  @!P0 BRA `(.L_x_7) ;  /* 0x0000000400408947 */ /* 0x001fea0003800000 */
[----:B------:R-:W-:Y:S01]  /*0470*/  VIADD R10, R25, 0xfffffffe ;  /* 0xfffffffe190a7836 */ /* 0x000fe20000000000 */
[----:B------:R-:W-:Y:S01]  /*0480*/  BSSY.RECONVERGENT B2, `(.L_x_8) ;  /* 0x000002b000027945 */ /* 0x000fe20003800200 */
[----:B------:R-:W-:Y:S01]  /*0490*/  HFMA2 R13, -RZ, RZ, 0, 0 ;  /* 0x00000000ff0d7431 */ /* 0x000fe200000001ff */
[----:B------:R-:W-:Y:S02]  /*04a0*/  LOP3.LUT P0, R20, R22, 0x7, RZ, 0xc0, !PT ;  /* 0x0000000716147812 */ /* 0x000fe4000780c0ff */
[----:B------:R-:W-:-:S13]  /*04b0*/  ISETP.GE.U32.AND P3, PT, R10, 0x7, PT ;  /* 0x000000070a00780c */ /* 0x000fda0003f66070 */
[----:B------:R-:W-:Y:S05]  /*04c0*/  @!P3 BRA `(.L_x_9) ;  /* 0x000000000098b947 */ /* 0x000fea0003800000 */
[----:B------:R-:W-:Y:S01]  /*04d0*/  IMAD R10, R3, UR9, RZ ;  /* 0x00000009030a7c24 */ /* 0x000fe2000f8e02ff */
[----:B------:R-:W-:Y:S02]  /*04e0*/  LOP3.LUT R13, R22, 0xfffffff8, RZ, 0xc0, !PT ;  /* 0xfffffff8160d7812 */ /* 0x000fe400078ec0ff */
[----:B------:R-:W-:Y:S01]  /*04f0*/  IADD3 R14, P3, PT, R18, 0x10, RZ ;  /* 0x00000010120e7810 */ /* 0x000fe20007f7e0ff */
[----:B------:R-:W-:Y:S01]  /*0500*/  IMAD R15, R15, R2, R10 ;  /* 0x000000020f0f7224 */ /* 0x000fe200078e020a */
[----:B------:R-:W-:-:S03]  /*0510*/  IADD3 R12, P4, PT, R16, 0x10, RZ ;  /* 0x00000010100c7810 */ /* 0x000fc60007f9e0ff */
[----:B------:R-:W-:Y:S02]  /*0520*/  IMAD.IADD R9, R9, 0x1, R15 ;  /* 0x0000000109097824 */ /* 0x000fe400078e020f */
[----:B------:R-:W-:-:S03]  /*0530*/  IMAD.MOV R15, RZ, RZ, -R13 ;  /* 0x000000ffff0f7224 */ /* 0x000fc600078e0a0d */
[----:B------:R-:W-:-:S04]  /*0540*/  SHF.L.U64.HI R8, R8, 0x2, R9 ;  /* 0x0000000208087819 */ /* 0x000fc80000010209 */
[-C--:B------:R-:W-:Y:S02]  /*0550*/  IADD3.X R21, PT, PT, RZ, R8.reuse, R11, P3, P1 ;  /* 0x00000008ff157210 */ /* 0x080fe40001fe240b */
[----:B------:R-:W-:-:S07]  /*0560*/  IADD3.X R7, PT, PT, RZ, R8, R7, P4, P2 ;  /* 0x00000008ff077210 */ /* 0x000fce00027e4407 */
.L_x_10:
[----:B0-----:R-:W-:Y:S01]  /*0570*/  MOV R27, 0x7fffffff ;  /* 0x7fffffff001b7802 */ /* 0x001fe20000000f00 */
[----:B------:R-:W-:Y:S01]  /*0580*/  IMAD.MOV.U32 R8, RZ, RZ, R14 ;  /* 0x000000ffff087224 */ /* 0x000fe200078e000e */
[----:B------:R-:W-:Y:S01]  /*0590*/  MOV R10, R12 ;  /* 0x0000000c000a7202 */ /* 0x000fe20000000f00 */
[----:B------:R-:W-:Y:S02]  /*05a0*/  IMAD.MOV.U32 R9, RZ, RZ, R21 ;  /* 0x000000ffff097224 */ /* 0x000fe400078e0015 */
[----:B------:R-:W-:Y:S01]  /*05b0*/  IMAD.MOV.U32 R11, RZ, RZ, R7 ;  /* 0x000000ffff0b7224 */ /* 0x000fe200078e0007 */
[----:B------:R-:W-:Y:S01]  /*05c0*/  IADD3 R12, P3, PT, R10, 0x20, RZ ;  /* 0x000000200a0c7810 */ /* 0x000fe20007f7e0ff */
[----:B------:R-:W-:Y:S01]  /*05d0*/  VIADD R15, R15, 0x8 ;  /* 0x000000080f0f7836 */ /* 0x000fe20000000000 */
[----:B------:R0:W-:Y:S01]  /*05e0*/  STG.E desc[UR10][R8.64+-0x10], R27 ;  /* 0xfffff01b08007986 */ /* 0x0001e2000c10190a */
[----:B------:R-:W-:Y:S02]  /*05f0*/  IADD3 R14, P2, PT, R8, 0x20, RZ ;  /* 0x00000020080e7810 */ /* 0x000fe40007f5e0ff */
[----:B------:R-:W-:Y:S01]  /*0600*/  IMAD.X R7, RZ, RZ, R11, P3 ;  /* 0x000000ffff077224 */ /* 0x000fe200018e060b */
[----:B------:R0:W-:Y:S01]  /*0610*/  STG.E desc[UR10][R10.64+-0x10], R27 ;  /* 0xfffff01b0a007986 */ /* 0x0001e2000c10190a */
[----:B------:R-:W-:-:S02]  /*0620*/  ISETP.NE.AND P1, PT, R15, RZ, PT ;  /* 0x000000ff0f00720c */ /* 0x000fc40003f25270 */
[----:B------:R-:W-:Y:S01]  /*0630*/  IADD3.X R21, PT, PT, RZ, R9, RZ, P2, !PT ;  /* 0x00000009ff157210 */ /* 0x000fe200017fe4ff */
[----:B------:R0:W-:Y:S04]  /*0640*/  STG.E desc[UR10][R8.64+-0xc], R27 ;  /* 0xfffff41b08007986 */ /* 0x0001e8000c10190a */
        /* <DEDUP_REMOVED lines=12> */
[----:B------:R0:W-:Y:S01]  /*0710*/  STG.E desc[UR10][R10.64+0xc], R27 ;  /* 0x00000c1b0a007986 */ /* 0x0001e2000c10190a */
[----:B------:R-:W-:Y:S05]  /*0720*/  @P1 BRA `(.L_x_10) ;  /* 0xfffffffc00901947 */ /* 0x000fea000383ffff */
.L_x_9:
[----:B------:R-:W-:Y:S05]  /*0730*/  BSYNC.RECONVERGENT B2 ;  /* 0x0000000000027941 */ /* 0x000fea0003800200 */
.L_x_8:
[----:B------:R-:W-:Y:S05]  /*0740*/  @!P0 BRA `(.L_x_7) ;  /* 0x0000000000888947 */ /* 0x000fea0003800000 */
[----:B------:R-:W-:Y:S01]  /*0750*/  ISETP.GE.U32.AND P0, PT, R20, 0x4, PT ;  /* 0x000000041400780c */ /* 0x000fe20003f06070 */
[----:B------:R-:W-:Y:S01]  /*0760*/  BSSY.RECONVERGENT B2, `(.L_x_11) ;  /* 0x000000f000027945 */ /* 0x000fe20003800200 */
[----:B------:R-:W-:-:S11]  /*0770*/  LOP3.LUT P1, R12, R22, 0x3, RZ, 0xc0, !PT ;  /* 0x00000003160c7812 */ /* 0x000fd6000782c0ff */
[----:B------:R-:W-:Y:S05]  /*0780*/  @!P0 BRA `(.L_x_12) ;  /* 0x0000000000308947 */ /* 0x000fea0003800000 */
[----:B------:R-:W-:Y:S02]  /*0790*/  IMAD.MOV.U32 R7, RZ, RZ, 0x7fffffff ;  /* 0x7fffffffff077424 */ /* 0x000fe400078e00ff */
[----:B0-----:R-:W-:-:S04]  /*07a0*/  IMAD.WIDE.U32 R8, R13, 0x4, R18 ;  /* 0x000000040d087825 */ /* 0x001fc800078e0012 */
[C---:B------:R-:W-:Y:S01]  /*07b0*/  IMAD.WIDE.U32 R10, R13.reuse, 0x4, R16 ;  /* 0x000000040d0a7825 */ /* 0x040fe200078e0010 */
[----:B------:R1:W-:Y:S01]  /*07c0*/  STG.E desc[UR10][R8.64], R7 ;  /* 0x0000000708007986 */ /* 0x0003e2000c10190a */
[----:B------:R-:W-:-:S03]  /*07d0*/  IADD3 R13, PT, PT, R13, 0x4, RZ ;  /* 0x000000040d0d7810 */ /* 0x000fc60007ffe0ff */
[----:B------:R1:W-:Y:S04]  /*07e0*/  STG.E desc[UR10][R10.64], R7 ;  /* 0x000000070a007986 */ /* 0x0003e8000c10190a */
[----:B------:R1:W-:Y:S04]  /*07f0*/  STG.E desc[UR10][R8.64+0x4], R7 ;  /* 0x0000040708007986 */ /* 0x0003e8000c10190a */
[----:B------:R1:W-:Y:S04]  /*0800*/  STG.E desc[UR10][R10.64+0x4], R7 ;  /* 0x000004070a007986 */ /* 0x0003e8000c10190a */
[----:B------:R1:W-:Y:S04]  /*0810*/  STG.E desc[UR10][R8.64+0x8], R7 ;  /* 0x0000080708007986 */ /* 0x0003e8000c10190a */
[----:B------:R1:W-:Y:S04]  /*0820*/  STG.E desc[UR10][R10.64+0x8], R7 ;  /* 0x000008070a007986 */ /* 0x0003e8000c10190a */
[----:B------:R1:W-:Y:S04]  /*0830*/  STG.E desc[UR10][R8.64+0xc], R7 ;  /* 0x00000c0708007986 */ /* 0x0003e8000c10190a */
[----:B------:R1:W-:Y:S02]  /*0840*/  STG.E desc[UR10][R10.64+0xc], R7 ;  /* 0x00000c070a007986 */ /* 0x0003e4000c10190a */
.L_x_12:
[----:B------:R-:W-:Y:S05]  /*0850*/  BSYNC.RECONVERGENT B2 ;  /* 0x0000000000027941 */ /* 0x000fea0003800200 */
.L_x_11:
[----:B------:R-:W-:Y:S05]  /*0860*/  @!P1 BRA `(.L_x_7) ;  /* 0x0000000000409947 */ /* 0x000fea0003800000 */
[----:B------:R-:W-:Y:S02]  /*0870*/  ISETP.NE.AND P0, PT, R12, 0x1, PT ;  /* 0x000000010c00780c */ /* 0x000fe40003f05270 */
[----:B-1----:R-:W-:-:S04]  /*0880*/  LOP3.LUT R7, R22, 0x1, RZ, 0xc0, !PT ;  /* 0x0000000116077812 */ /* 0x002fc800078ec0ff */
[----:B------:R-:W-:-:S07]  /*0890*/  ISETP.NE.U32.AND P1, PT, R7, 0x1, PT ;  /* 0x000000010700780c */ /* 0x000fce0003f25070 */
[----:B------:R-:W-:-:S04]  /*08a0*/  @P0 IMAD.WIDE.U32 R14, R13, 0x4, R18 ;  /* 0x000000040d0e0825 */ /* 0x000fc800078e0012 */
[C---:B0-----:R-:W-:Y:S02]  /*08b0*/  @P0 IMAD.WIDE.U32 R10, R13.reuse, 0x4, R16 ;  /* 0x000000040d0a0825 */ /* 0x041fe400078e0010 */
[----:B------:R-:W-:Y:S02]  /*08c0*/  @!P1 MOV R21, 0x7fffffff ;  /* 0x7fffffff00159802 */ /* 0x000fe40000000f00 */
[----:B------:R-:W-:Y:S02]  /*08d0*/  @P0 IMAD.MOV.U32 R7, RZ, RZ, 0x7fffffff ;  /* 0x7fffffffff070424 */ /* 0x000fe400078e00ff */
[----:B------:R-:W-:-:S03]  /*08e0*/  @P0 VIADD R13, R13, 0x2 ;  /* 0x000000020d0d0836 */ /* 0x000fc60000000000 */
[----:B------:R2:W-:Y:S01]  /*08f0*/  @P0 STG.E desc[UR10][R14.64], R7 ;  /* 0x000000070e000986 */ /* 0x0005e2000c10190a */
[----:B------:R-:W-:-:S03]  /*0900*/  @!P1 IMAD.WIDE.U32 R8, R13, 0x4, R18 ;  /* 0x000000040d089825 */ /* 0x000fc600078e0012 */
[----:B------:R2:W-:Y:S01]  /*0910*/  @P0 STG.E desc[UR10][R10.64], R7 ;  /* 0x000000070a000986 */ /* 0x0005e2000c10190a */
[----:B------:R-:W-:-:S03]  /*0920*/  @!P1 IMAD.WIDE.U32 R12, R13, 0x4, R16 ;  /* 0x000000040d0c9825 */ /* 0x000fc600078e0010 */
[----:B------:R2:W-:Y:S04]  /*0930*/  @P0 STG.E desc[UR10][R14.64+0x4], R7 ;  /* 0x000004070e000986 */ /* 0x0005e8000c10190a */
[----:B------:R2:W-:Y:S04]  /*0940*/  @P0 STG.E desc[UR10][R10.64+0x4], R7 ;  /* 0x000004070a000986 */ /* 0x0005e8000c10190a */
[----:B------:R2:W-:Y:S04]  /*0950*/  @!P1 STG.E desc[UR10][R8.64], R21 ;  /* 0x0000001508009986 */ /* 0x0005e8000c10190a */
[----:B------:R2:W-:Y:S02]  /*0960*/  @!P1 STG.E desc[UR10][R12.64], R21 ;  /* 0x000000150c009986 */ /* 0x0005e4000c10190a */
.L_x_7:
[----:B------:R-:W-:Y:S05]  /*0970*/  BSYNC.RECONVERGENT B1 ;  /* 0x0000000000017941 */ /* 0x000fea0003800200 */
.L_x_6:
[----:B--2---:R-:W2:Y:S01]  /*0980*/  LDC.64 R14, c[0x0][0x390] ;  /* 0x0000e400ff0e7b82 */ /* 0x004ea20000000a00 */
[----:B------:R-:W-:-:S03]  /*0990*/  SHF.R.S32.HI R23, RZ, 0x1f, R22 ;  /* 0x0000001fff177819 */ /* 0x000fc60000011416 */
[----:B01----:R-:W-:-:S04]  /*09a0*/  IMAD.WIDE.U32 R8, R5, R2, R22 ;  /* 0x0000000205087225 */ /* 0x003fc800078e0016 */
[----:B------:R-:W0:Y:S01]  /*09b0*/  LDC.64 R12, c[0x0][0x388] ;  /* 0x0000e200ff0c7b82 */ /* 0x000e220000000a00 */
[----:B------:R-:W-:-:S07]  /*09c0*/  IMAD R7, R5, UR9, R9 ;  /* 0x0000000905077c24 */ /* 0x000fce000f8e0209 */
[----:B------:R-:W1:Y:S01]  /*09d0*/  LDC.64 R10, c[0x0][0x380] ;  /* 0x0000e000ff0a7b82 */ /* 0x000e620000000a00 */
[----:B--2---:R-:W-:-:S04]  /*09e0*/  LEA R26, P0, R8, R14, 0x2 ;  /* 0x0000000e081a7211 */ /* 0x004fc800078010ff */
[----:B------:R-:W-:-:S03]  /*09f0*/  LEA.HI.X R27, R8, R15, R7, 0x2, P0 ;  /* 0x0000000f081b7211 */ /* 0x000fc600000f1407 */
[----:B------:R-:W2:Y:S01]  /*0a00*/  LDC.64 R8, c[0x0][0x398] ;  /* 0x0000e600ff087b82 */ /* 0x000ea20000000a00 */
[C---:B0-----:R-:W-:Y:S02]  /*0a10*/  IMAD.WIDE R20, R22.reuse, 0x4, R12 ;  /* 0x0000000416147825 */ /* 0x041fe400078e020c */
[----:B------:R-:W3:Y:S04]  /*0a20*/  LDG.E.CONSTANT R27, desc[UR10][R26.64] ;  /* 0x0000000a1a1b7981 */ /* 0x000ee8000c1e9900 */
[----:B------:R2:W3:Y:S01]  /*0a30*/  LDG.E.CONSTANT R21, desc[UR10][R20.64] ;  /* 0x0000000a14157981 */ /* 0x0004e2000c1e9900 */
[----:B-1----:R-:W-:Y:S01]  /*0a40*/  IMAD.WIDE R28, R22, 0x4, R10 ;  /* 0x00000004161c7825 */ /* 0x002fe200078e020a */
[----:B------:R-:W-:-:S03]  /*0a50*/  SHF.R.S32.HI R22, RZ, 0x5, R22 ;  /* 0x00000005ff167819 */ /* 0x000fc60000011416 */
[----:B------:R-:W-:Y:S01]  /*0a60*/  IMAD.U32 R7, RZ, RZ, UR4 ;  /* 0x00000004ff077e24 */ /* 0x000fe2000f8e00ff */
[--C-:B------:R-:W-:Y:S01]  /*0a70*/  SHF.R.S32.HI R23, RZ, 0x1f, R22.reuse ;  /* 0x0000001fff177819 */ /* 0x100fe20000011416 */
[----:B------:R-:W4:Y:S03]  /*0a80*/  LDG.E.CONSTANT R28, desc[UR10][R28.64] ;  /* 0x0000000a1c1c7981 */ /* 0x000f26000c1e9900 */
[----:B------:R-:W-:Y:S01]  /*0a90*/  SHF.R.S32.HI R7, RZ, 0x1f, R7 ;  /* 0x0000001fff077819 */ /* 0x000fe20000011407 */
[----:B------:R-:W-:-:S03]  /*0aa0*/  IMAD.WIDE.U32 R22, R4, UR4, R22 ;  /* 0x0000000404167c25 */ /* 0x000fc6000f8e0016 */
[----:B--2---:R-:W-:Y:S01]  /*0ab0*/  LEA R20, P0, R22, R8, 0x2 ;  /* 0x0000000816147211 */ /* 0x004fe200078010ff */
[----:B---3-5:R-:W-:Y:S01]  /*0ac0*/  FFMA R24, -R6, R27, R21 ;  /* 0x0000001b06187223 */ /* 0x028fe20000000115 */
[----:B------:R-:W-:-:S05]  /*0ad0*/  IMAD R21, R4, R7, R23 ;  /* 0x0000000704157224 */ /* 0x000fca00078e0217 */
[----:B------:R-:W-:-:S05]  /*0ae0*/  LEA.HI.X R21, R22, R9, R21, 0x2, P0 ;  /* 0x0000000916157211 */ /* 0x000fca00000f1415 */
[----:B------:R-:W2:Y:S01]  /*0af0*/  LDG.E.CONSTANT R20, desc[UR10][R20.64] ;  /* 0x0000000a14147981 */ /* 0x000ea2000c1e9900 */
[----:B------:R-:W-:Y:S02]  /*0b00*/  VIADD R23, R25, 0xffffffff ;  /* 0xffffffff19177836 */ /* 0x000fe40000000000 */
[----:B----4-:R-:W-:Y:S01]  /*0b10*/  FFMA R28, R6, R27, R28 ;  /* 0x0000001b061c7223 */ /* 0x010fe2000000001c */
[----:B------:R-:W-:Y:S01]  /*0b20*/  FMNMX R24, R24, +QNAN , !PT ;  /* 0x7fffffff18187809 */ /* 0x000fe20007800000 */
[----:B------:R-:W-:Y:S01]  /*0b30*/  IMAD.WIDE R26, R23, 0x4, R18 ;  /* 0x00000004171a7825 */ /* 0x000fe200078e0212 */
[----:B------:R-:W-:Y:S01]  /*0b40*/  MOV R29, 0x7fffffff ;  /* 0x7fffffff001d7802 */ /* 0x000fe20000000f00 */
[----:B------:R-:W-:Y:S01]  /*0b50*/  BSSY.RECONVERGENT B1, `(.L_x_13) ;  /* 0x000002e000017945 */ /* 0x000fe20003800200 */
[----:B--2---:R-:W-:-:S04]  /*0b60*/  SHF.R.W.U32.HI R22, RZ, R23, R20 ;  /* 0x00000017ff167219 */ /* 0x004fc80000011e14 */
[----:B------:R-:W-:-:S04]  /*0b70*/  LOP3.LUT R22, R22, 0x1, RZ, 0xc0, !PT ;  /* 0x0000000116167812 */ /* 0x000fc800078ec0ff */
[----:B------:R-:W-:Y:S01]  /*0b80*/  ISETP.NE.U32.AND P0, PT, R22, 0x1, PT ;  /* 0x000000011600780c */ /* 0x000fe20003f05070 */
[----:B------:R-:W-:-:S12]  /*0b90*/  IMAD.WIDE R22, R23, 0x4, R16 ;  /* 0x0000000417167825 */ /* 0x000fd800078e0210 */
[----:B------:R-:W-:-:S05]  /*0ba0*/  @P0 FMNMX R24, R28, +QNAN , PT ;  /* 0x7fffffff1c180809 */ /* 0x000fca0003800000 */
[----:B------:R0:W-:Y:S04]  /*0bb0*/  STG.E desc[UR10][R26.64], R24 ;  /* 0x000000181a007986 */ /* 0x0001e8000c10190a */
[----:B------:R0:W-:Y:S01]  /*0bc0*/  STG.E desc[UR10][R22.64], R29 ;  /* 0x0000001d16007986 */ /* 0x0001e2000c10190a */
[----:B------:R-:W-:-:S13]  /*0bd0*/  ISETP.NE.AND P0, PT, R25, R2, PT ;  /* 0x000000021900720c */ /* 0x000fda0003f05270 */
[----:B0-----:R-:W-:Y:S05]  /*0be0*/  @!P0 BRA `(.L_x_14) ;  /* 0x0000000000908947 */ /* 0x001fea0003800000 */
[----:B------:R-:W-:-:S07]  /*0bf0*/  IMAD.MOV.U32 R26, RZ, RZ, 0x7fffffff ;  /* 0x7fffffffff1a7424 */ /* 0x000fce00078e00ff */
.L_x_15:
[----:B------:R-:W-:-:S04]  /*0c00*/  SHF.R.S32.HI R20, RZ, 0x5, R25 ;  /* 0x00000005ff147819 */ /* 0x000fc80000011419 */
[----:B------:R-:W-:-:S03]  /*0c10*/  SHF.R.S32.HI R21, RZ, 0x1f, R20 ;  /* 0x0000001fff157819 */ /* 0x000fc60000011414 */
[----:B------:R-:W-:-:S04]  /*0c20*/  IMAD.WIDE.U32 R20, R4, UR4, R20 ;  /* 0x0000000404147c25 */ /* 0x000fc8000f8e0014 */
[----:B------:R-:W-:Y:S01]  /*0c30*/  IMAD R21, R4, R7, R21 ;  /* 0x0000000704157224 */ /* 0x000fe200078e0215 */
[----:B------:R-:W-:-:S04]  /*0c40*/  LEA R22, P0, R20, R8, 0x2 ;  /* 0x0000000814167211 */ /* 0x000fc800078010ff */
[----:B------:R-:W-:-:S05]  /*0c50*/  LEA.HI.X R23, R20, R9, R21, 0x2, P0 ;  /* 0x0000000914177211 */ /* 0x000fca00000f1415 */
[----:B------:R-:W2:Y:S01]  /*0c60*/  LDG.E.CONSTANT R22, desc[UR10][R22.64] ;  /* 0x0000000a16167981 */ /* 0x000ea2000c1e9900 */
[----:B------:R-:W-:Y:S02]  /*0c70*/  SHF.R.S32.HI R21, RZ, 0x1f, R25 ;  /* 0x0000001fff157819 */ /* 0x000fe40000011419 */
[----:B--2---:R-:W-:-:S04]  /*0c80*/  SHF.R.W.U32.HI R20, RZ, R25, R22 ;  /* 0x00000019ff147219 */ /* 0x004fc80000011e16 */
[----:B------:R-:W-:Y:S01]  /*0c90*/  LOP3.LUT R27, R20, 0x1, RZ, 0xc0, !PT ;  /* 0x00000001141b7812 */ /* 0x000fe200078ec0ff */
[----:B------:R-:W-:Y:S02]  /*0ca0*/  IMAD.MOV.U32 R20, RZ, RZ, R25 ;  /* 0x000000ffff147224 */ /* 0x000fe400078e0019 */
[----:B------:R-:W-:Y:S01]  /*0cb0*/  IMAD.WIDE R22, R25, 0x4, R10 ;  /* 0x0000000419167825 */ /* 0x000fe200078e020a */
[----:B------:R-:W-:-:S03]  /*0cc0*/  ISETP.NE.U32.AND P0, PT, R27, 0x1, PT ;  /* 0x000000011b00780c */ /* 0x000fc60003f05070 */
[C---:B------:R-:W-:Y:S02]  /*0cd0*/  IMAD.WIDE.U32 R28, R5.reuse, R2, R20 ;  /* 0x00000002051c7225 */ /* 0x040fe400078e0014 */
[----:B------:R-:W2:Y:S02]  /*0ce0*/  LDG.E.CONSTANT R22, desc[UR10][R22.64] ;  /* 0x0000000a16167981 */ /* 0x000ea4000c1e9900 */
[----:B------:R-:W-:Y:S01]  /*0cf0*/  IMAD R21, R5, UR9, R29 ;  /* 0x0000000905157c24 */ /* 0x000fe2000f8e021d */
[----:B------:R-:W-:-:S04]  /*0d00*/  LEA R20, P1, R28, R14, 0x2 ;  /* 0x0000000e1c147211 */ /* 0x000fc800078210ff */
[----:B------:R-:W-:Y:S01]  /*0d10*/  LEA.HI.X R21, R28, R15, R21, 0x2, P1 ;  /* 0x0000000f1c157211 */ /* 0x000fe200008f1415 */
[----:B------:R-:W-:-:S05]  /*0d20*/  IMAD.WIDE R28, R25, 0x4, R12 ;  /* 0x00000004191c7825 */ /* 0x000fca00078e020c */
[----:B------:R-:W3:Y:S04]  /*0d30*/  LDG.E.CONSTANT R21, desc[UR10][R20.64] ;  /* 0x0000000a14157981 */ /* 0x000ee8000c1e9900 */
[----:B------:R0:W3:Y:S02]  /*0d40*/  LDG.E.CONSTANT R29, desc[UR10][R28.64] ;  /* 0x0000000a1c1d7981 */ /* 0x0000e4000c1e9900 */
[----:B0-----:R-:W-:Y:S02]  /*0d50*/  IMAD.MOV.U32 R28, RZ, RZ, R24 ;  /* 0x000000ffff1c7224 */ /* 0x001fe400078e0018 */
[CC--:B---3--:R-:W-:Y:S01]  /*0d60*/  FFMA R27, -R6.reuse, R21.reuse, R29 ;  /* 0x00000015061b7223 */ /* 0x0c8fe2000000011d */
[----:B--2---:R-:W-:Y:S01]  /*0d70*/  FFMA R21, R6, R21, R22 ;  /* 0x0000001506157223 */ /* 0x004fe20000000016 */
[----:B------:R-:W-:-:S03]  /*0d80*/  IMAD.WIDE R22, R25, 0x4, R16 ;  /* 0x0000000419167825 */ /* 0x000fc600078e0210 */
[-C--:B------:R-:W-:Y:S02]  /*0d90*/  FMNMX R27, R27, R24.reuse, !PT ;  /* 0x000000181b1b7209 */ /* 0x080fe40007800000 */
[----:B------:R-:W-:Y:S01]  /*0da0*/  @P0 FMNMX R27, R21, R24, PT ;  /* 0x00000018151b0209 */ /* 0x000fe20003800000 */
[C---:B------:R-:W-:Y:S01]  /*0db0*/  IMAD.WIDE R20, R25.reuse, 0x4, R18 ;  /* 0x0000000419147825 */ /* 0x040fe200078e0212 */
[----:B------:R-:W-:-:S04]  /*0dc0*/  IADD3 R25, PT, PT, R25, 0x1, RZ ;  /* 0x0000000119197810 */ /* 0x000fc80007ffe0ff */
[----:B------:R-:W-:Y:S01]  /*0dd0*/  ISETP.NE.AND P0, PT, R25, R2, PT ;  /* 0x000000021900720c */ /* 0x000fe20003f05270 */
[----:B------:R-:W-:Y:S01]  /*0de0*/  STG.E desc[UR10][R20.64], R27 ;  /* 0x0000001b14007986 */ /* 0x000fe2000c10190a */
[----:B------:R-:W-:-:S03]  /*0df0*/  IMAD.MOV.U32 R24, RZ, RZ, R27 ;  /* 0x000000ffff187224 */ /* 0x000fc600078e001b */
[----:B------:R0:W-:Y:S02]  /*0e00*/  STG.E desc[UR10][R22.64], R26 ;  /* 0x0000001a16007986 */ /* 0x0001e4000c10190a */
[----:B0-----:R-:W-:-:S06]  /*0e10*/  MOV R26, R28 ;  /* 0x0000001c001a7202 */ /* 0x001fcc0000000f00 */
[----:B------:R-:W-:Y:S05]  /*0e20*/  @P0 BRA `(.L_x_15) ;  /* 0xfffffffc00740947 */ /* 0x000fea000383ffff */
.L_x_14:
[----:B------:R-:W-:Y:S05]  /*0e30*/  BSYNC.RECONVERGENT B1 ;  /* 0x0000000000017941 */ /* 0x000fea0003800200 */
.L_x_13:
[----:B------:R-:W-:Y:S05]  /*0e40*/  BRA `(.L_x_16) ;  /* 0x0000001000187947 */ /* 0x000fea0003800000 */
.L_x_5:
[----:B------:R-:W-:Y:S01]  /*0e50*/  ISETP.GE.U32.AND P0, PT, R2, 0x8, PT ;  /* 0x000000080200780c */ /* 0x000fe20003f06070 */
[----:B------:R-:W-:-:S12]  /*0e60*/  IMAD.MOV.U32 R9, RZ, RZ, RZ ;  /* 0x000000ffff097224 */ /* 0x000fd800078e00ff */
[----:B------:R-:W-:Y:S05]  /*0e70*/  @!P0 BRA `(.L_x_17) ;  /* 0x0000000000608947 */ /* 0x000fea0003800000 */
[----:B------:R-:W-:Y:S01]  /*0e80*/  IMAD.MOV.U32 R9, RZ, RZ, RZ ;  /* 0x000000ffff097224 */ /* 0x000fe200078e00ff */
[----:B------:R-:W-:-:S07]  /*0e90*/  MOV R11, 0x7fffffff ;  /* 0x7fffffff000b7802 */ /* 0x000fce0000000f00 */
.L_x_18:
[----:B0-----:R-:W-:-:S04]  /*0ea0*/  IMAD.WIDE.U32 R4, R9, 0x4, R18 ;  /* 0x0000000409047825 */ /* 0x001fc800078e0012 */
[C---:B------:R-:W-:Y:S01]  /*0eb0*/  IMAD.WIDE.U32 R6, R9.reuse, 0x4, R16 ;  /* 0x0000000409067825 */ /* 0x040fe200078e0010 */
[----:B------:R0:W-:Y:S03]  /*0ec0*/  STG.E desc[UR10][R4.64], R11 ;  /* 0x0000000b04007986 */ /* 0x0001e6000c10190a */
[----:B------:R-:W-:Y:S01]  /*0ed0*/  VIADD R9, R9, 0x8 ;  /* 0x0000000809097836 */ /* 0x000fe20000000000 */
[----:B------:R0:W-:Y:S04]  /*0ee0*/  STG.E desc[UR10][R6.64], R11 ;  /* 0x0000000b06007986 */ /* 0x0001e8000c10190a */
[----:B------:R0:W-:Y:S01]  /*0ef0*/  STG.E desc[UR10][R4.64+0x4], R11 ;  /* 0x0000040b04007986 */ /* 0x0001e2000c10190a */
[----:B------:R-:W-:-:S03]  /*0f00*/  ISETP.NE.AND P0, PT, R9, UR8, PT ;  /* 0x0000000809007c0c */ /* 0x000fc6000bf05270 */
        /* <DEDUP_REMOVED lines=14> */
[----:B------:R-:W-:-:S07]  /*0ff0*/  IMAD.U32 R9, RZ, RZ, UR8 ;  /* 0x00000008ff097e24 */ /* 0x000fce000f8e00ff */
.L_x_17:
[----:B------:R-:W1:Y:S02]  /*1000*/  LDCU UR6, c[0x0][0x3c0] ;  /* 0x00007800ff0677ac */ /* 0x000e640008000800 */
[----:B-1----:R-:W-:-:S04]  /*1010*/  ULOP3.LUT UR6, UR6, 0x7, URZ, 0xc0, !UPT ;  /* 0x0000000706067892 */ /* 0x002fc8000f8ec0ff */
[----:B------:R-:W-:-:S09]  /*1020*/  UISETP.NE.AND UP0, UPT, UR6, URZ, UPT ;  /* 0x000000ff0600728c */ /* 0x000fd2000bf05270 */
[----:B------:R-:W-:Y:S05]  /*1030*/  BRA.U !UP0, `(.L_x_16) ;  /* 0x0000000d089c7547 */ /* 0x000fea000b800000 */
[----:B------:R-:W-:Y:S02]  /*1040*/  UIADD3 UR6, UPT, UPT, UR6, -0x1, URZ ;  /* 0xffffffff06067890 */ /* 0x000fe4000fffe0ff */
[----:B------:R-:W-:Y:S02]  /*1050*/  UISETP.NE.AND UP1, UPT, UR7, URZ, UPT ;  /* 0x000000ff0700728c */ /* 0x000fe4000bf25270 */
[----:B------:R-:W-:-:S09]  /*1060*/  UISETP.GE.U32.AND UP0, UPT, UR6, 0x3, UPT ;  /* 0x000000030600788c */ /* 0x000fd2000bf06070 */
[----:B------:R-:W-:Y:S05]  /*1070*/  BRA.U !UP0, `(.L_x_19) ;  /* 0x0000000108307547 */ /* 0x000fea000b800000 */
[----:B0-----:R-:W-:Y:S01]  /*1080*/  MOV R11, 0x7fffffff ;  /* 0x7fffffff000b7802 */ /* 0x001fe20000000f00 */
[----:B------:R-:W-:-:S04]  /*1090*/  IMAD.WIDE.U32 R4, R9, 0x4, R18 ;  /* 0x0000000409047825 */ /* 0x000fc800078e0012 */
[C---:B------:R-:W-:Y:S01]  /*10a0*/  IMAD.WIDE.U32 R6, R9.reuse, 0x4, R16 ;  /* 0x0000000409067825 */ /* 0x040fe200078e0010 */
[----:B------:R1:W-:Y:S03]  /*10b0*/  STG.E desc[UR10][R4.64], R11 ;  /* 0x0000000b04007986 */ /* 0x0003e6000c10190a */
[----:B------:R-:W-:Y:S01]  /*10c0*/  VIADD R9, R9, 0x4 ;  /* 0x0000000409097836 */ /* 0x000fe20000000000 */
[----:B------:R1:W-:Y:S04]  /*10d0*/  STG.E desc[UR10][R6.64], R11 ;  /* 0x0000000b06007986 */ /* 0x0003e8000c10190a */
[----:B------:R1:W-:Y:S04]  /*10e0*/  STG.E desc[UR10][R4.64+0x4], R11 ;  /* 0x0000040b04007986 */ /* 0x0003e8000c10190a */
[----:B------:R1:W-:Y:S04]  /*10f0*/  STG.E desc[UR10][R6.64+0x4], R11 ;  /* 0x0000040b06007986 */ /* 0x0003e8000c10190a */
[----:B------:R1:W-:Y:S04]  /*1100*/  STG.E desc[UR10][R4.64+0x8], R11 ;  /* 0x0000080b04007986 */ /* 0x0003e8000c10190a */
[----:B------:R1:W-:Y:S04]  /*1110*/  STG.E desc[UR10][R6.64+0x8], R11 ;  /* 0x0000080b06007986 */ /* 0x0003e8000c10190a */
[----:B------:R1:W-:Y:S04]  /*1120*/  STG.E desc[UR10][R4.64+0xc], R11 ;  /* 0x00000c0b04007986 */ /* 0x0003e8000c10190a */
[----:B------:R1:W-:Y:S02]  /*1130*/  STG.E desc[UR10][R6.64+0xc], R11 ;  /* 0x00000c0b06007986 */ /* 0x0003e4000c10190a */
.L_x_19:
[----:B------:R-:W-:Y:S05]  /*1140*/  BRA.U !UP1, `(.L_x_16) ;  /* 0x0000000d09587547 */ /* 0x000fea000b800000 */
[----:B------:R-:W-:Y:S02]  /*1150*/  UISETP.NE.AND UP0, UPT, UR7, 0x1, UPT ;  /* 0x000000010700788c */ /* 0x000fe4000bf05270 */
[----:B------:R-:W-:-:S07]  /*1160*/  UISETP.NE.AND UP1, UPT, UR5, URZ, UPT ;  /* 0x000000ff0500728c */ /* 0x000fce000bf25270 */
[----:B------:R-:W-:Y:S05]  /*1170*/  BRA.U !UP0, `(.L_x_20) ;  /* 0x0000000108207547 */ /* 0x000fea000b800000 */
[----:B01----:R-:W-:Y:S02]  /*1180*/  IMAD.MOV.U32 R11, RZ, RZ, 0x7fffffff ;  /* 0x7fffffffff0b7424 */ /* 0x003fe400078e00ff */
[----:B------:R-:W-:-:S04]  /*1190*/  IMAD.WIDE.U32 R4, R9, 0x4, R18 ;  /* 0x0000000409047825 */ /* 0x000fc800078e0012 */
[C---:B------:R-:W-:Y:S01]  /*11a0*/  IMAD.WIDE.U32 R6, R9.reuse, 0x4, R16 ;  /* 0x0000000409067825 */ /* 0x040fe200078e0010 */
[----:B------:R2:W-:Y:S01]  /*11b0*/  STG.E desc[UR10][R4.64], R11 ;  /* 0x0000000b04007986 */ /* 0x0005e2000c10190a */
[----:B------:R-:W-:-:S03]  /*11c0*/  IADD3 R9, PT, PT, R9, 0x2, RZ ;  /* 0x0000000209097810 */ /* 0x000fc60007ffe0ff */
[----:B------:R2:W-:Y:S04]  /*11d0*/  STG.E desc[UR10][R6.64], R11 ;  /* 0x0000000b06007986 */ /* 0x0005e8000c10190a */
[----:B------:R2:W-:Y:S04]  /*11e0*/  STG.E desc[UR10][R4.64+0x4], R11 ;  /* 0x0000040b04007986 */ /* 0x0005e8000c10190a */
[----:B------:R2:W-:Y:S02]  /*11f0*/  STG.E desc[UR10][R6.64+0x4], R11 ;  /* 0x0000040b06007986 */ /* 0x0005e4000c10190a */
.L_x_20:
[----:B------:R-:W-:Y:S05]  /*1200*/  BRA.U !UP1, `(.L_x_16) ;  /* 0x0000000d09287547 */ /* 0x000fea000b800000 */
[----:B------:R-:W-:-:S04]  /*1210*/  IMAD.WIDE.U32 R18, R9, 0x4, R18 ;  /* 0x0000000409127825 */ /* 0x000fc800078e0012 */
[----:B012---:R-:W-:Y:S02]  /*1220*/  IMAD.MOV.U32 R5, RZ, RZ, 0x7fffffff ;  /* 0x7fffffffff057424 */ /* 0x007fe400078e00ff */
[----:B------:R-:W-:-:S03]  /*1230*/  IMAD.WIDE.U32 R16, R9, 0x4, R16 ;  /* 0x0000000409107825 */ /* 0x000fc600078e0010 */
[----:B------:R0:W-:Y:S04]  /*1240*/  STG.E desc[UR10][R18.64], R5 ;  /* 0x0000000512007986 */ /* 0x0001e8000c10190a */
[----:B------:R0:W-:Y:S01]  /*1250*/  STG.E desc[UR10][R16.64], R5 ;  /* 0x0000000510007986 */ /* 0x0001e2000c10190a */
[----:B------:R-:W-:Y:S05]  /*1260*/  BRA `(.L_x_16) ;  /* 0x0000000c00107947 */ /* 0x000fea0003800000 */
.L_x_4:
[----:B------:R-:W-:Y:S01]  /*1270*/  ISETP.GE.U32.AND P0, PT, R2, 0x8, PT ;  /* 0x000000080200780c */ /* 0x000fe20003f06070 */
[----:B------:R-:W-:-:S12]  /*1280*/  IMAD.MOV.U32 R9, RZ, RZ, RZ ;  /* 0x000000ffff097224 */ /* 0x000fd800078e00ff */
[----:B------:R-:W-:Y:S05]  /*1290*/  @!P0 BRA `(.L_x_21) ;  /* 0x0000000000608947 */ /* 0x000fea0003800000 */
[----:B------:R-:W-:Y:S02]  /*12a0*/  HFMA2 R9, -RZ, RZ, 0, 0 ;  /* 0x00000000ff097431 */ /* 0x000fe400000001ff */
[----:B------:R-:W-:-:S07]  /*12b0*/  IMAD.MOV.U32 R11, RZ, RZ, 0x7fffffff ;  /* 0x7fffffffff0b7424 */ /* 0x000fce00078e00ff */
.L_x_22:
        /* <DEDUP_REMOVED lines=21> */
[----:B------:R-:W-:-:S07]  /*1410*/  MOV R9, UR8 ;  /* 0x0000000800097c02 */ /* 0x000fce0008000f00 */
.L_x_21:
        /* <DEDUP_REMOVED lines=8> */
[----:B0-----:R-:W-:Y:S02]  /*14a0*/  IMAD.MOV.U32 R11, RZ, RZ, 0x7fffffff ;  /* 0x7fffffffff0b7424 */ /* 0x001fe400078e00ff */
        /* <DEDUP_REMOVED lines=11> */
.L_x_23:
[----:B------:R-:W-:Y:S05]  /*1560*/  BRA.U !UP1, `(.L_x_16) ;  /* 0x0000000909507547 */ /* 0x000fea000b800000 */
[----:B------:R-:W-:Y:S02]  /*1570*/  UISETP.NE.AND UP0, UPT, UR7, 0x1, UPT ;  /* 0x000000010700788c */ /* 0x000fe4000bf05270 */
[----:B------:R-:W-:-:S07]  /*1580*/  UISETP.NE.AND UP1, UPT, UR5, URZ, UPT ;  /* 0x000000ff0500728c */ /* 0x000fce000bf25270 */
[----:B------:R-:W-:Y:S05]  /*1590*/  BRA.U !UP0, `(.L_x_24) ;  /* 0x0000000108207547 */ /* 0x000fea000b800000 */
[----:B01----:R-:W-:Y:S01]  /*15a0*/  MOV R11, 0x7fffffff ;  /* 0x7fffffff000b7802 */ /* 0x003fe20000000f00 */
[----:B------:R-:W-:-:S04]  /*15b0*/  IMAD.WIDE.U32 R4, R9, 0x4, R18 ;  /* 0x0000000409047825 */ /* 0x000fc800078e0012 */
[C---:B------:R-:W-:Y:S01]  /*15c0*/  IMAD.WIDE.U32 R6, R9.reuse, 0x4, R16 ;  /* 0x0000000409067825 */ /* 0x040fe200078e0010 */
[----:B------:R2:W-:Y:S03]  /*15d0*/  STG.E desc[UR10][R4.64], R11 ;  /* 0x0000000b04007986 */ /* 0x0005e6000c10190a */
[----:B------:R-:W-:Y:S01]  /*15e0*/  VIADD R9, R9, 0x2 ;  /* 0x0000000209097836 */ /* 0x000fe20000000000 */
[----:B------:R2:W-:Y:S04]  /*15f0*/  STG.E desc[UR10][R6.64], R11 ;  /* 0x0000000b06007986 */ /* 0x0005e8000c10190a */
[----:B------:R2:W-:Y:S04]  /*1600*/  STG.E desc[UR10][R4.64+0x4], R11 ;  /* 0x0000040b04007986 */ /* 0x0005e8000c10190a */
[----:B------:R2:W-:Y:S02]  /*1610*/  STG.E desc[UR10][R6.64+0x4], R11 ;  /* 0x0000040b06007986 */ /* 0x0005e4000c10190a */
.L_x_24:
[----:B------:R-:W-:Y:S05]  /*1620*/  BRA.U !UP1, `(.L_x_16) ;  /* 0x0000000909207547 */ /* 0x000fea000b800000 */
[----:B------:R-:W-:Y:S01]  /*1630*/  IMAD.WIDE.U32 R18, R9, 0x4, R18 ;  /* 0x0000000409127825 */ /* 0x000fe200078e0012 */
[----:B012---:R-:W-:-:S03]  /*1640*/  MOV R5, 0x7fffffff ;  /* 0x7fffffff00057802 */ /* 0x007fc60000000f00 */
[----:B------:R-:W-:Y:S02]  /*1650*/  IMAD.WIDE.U32 R16, R9, 0x4, R16 ;  /* 0x0000000409107825 */ /* 0x000fe400078e0010 */
[----:B------:R0:W-:Y:S04]  /*1660*/  STG.E desc[UR10][R18.64], R5 ;  /* 0x0000000512007986 */ /* 0x0001e8000c10190a */
[----:B------:R0:W-:Y:S01]  /*1670*/  STG.E desc[UR10][R16.64], R5 ;  /* 0x0000000510007986 */ /* 0x0001e2000c10190a */
[----:B------:R-:W-:Y:S05]  /*1680*/  BRA `(.L_x_16) ;  /* 0x0000000800087947 */ /* 0x000fea0003800000 */
.L_x_3:
[----:B------:R-:W-:Y:S01]  /*1690*/  ISETP.GE.U32.AND P0, PT, R2, 0x8, PT ;  /* 0x000000080200780c */ /* 0x000fe20003f06070 */
[----:B------:R-:W-:-:S12]  /*16a0*/  IMAD.MOV.U32 R9, RZ, RZ, RZ ;  /* 0x000000ffff097224 */ /* 0x000fd800078e00ff */
[----:B------:R-:W-:Y:S05]  /*16b0*/  @!P0 BRA `(.L_x_25) ;  /* 0x0000000000608947 */ /* 0x000fea0003800000 */
[----:B------:R-:W-:Y:S02]  /*16c0*/  HFMA2 R9, -RZ, RZ, 0, 0 ;  /* 0x00000000ff097431 */ /* 0x000fe400000001ff */
[----:B------:R-:W-:-:S07]  /*16d0*/  IMAD.MOV.U32 R11, RZ, RZ, 0x7fffffff ;  /* 0x7fffffffff0b7424 */ /* 0x000fce00078e00ff */
.L_x_26:
[----:B0-----:R-:W-:-:S04]  /*16e0*/  IMAD.WIDE.U32 R4, R9, 0x4, R18 ;  /* 0x0000000409047825 */ /* 0x001fc800078e0012 */
[C---:B------:R-:W-:Y:S01]  /*16f0*/  IMAD.WIDE.U32 R6, R9.reuse, 0x4, R16 ;  /* 0x0000000409067825 */ /* 0x040fe200078e0010 */
[----:B------:R0:W-:Y:S01]  /*1700*/  STG.E desc[UR10][R4.64], R11 ;  /* 0x0000000b04007986 */ /* 0x0001e2000c10190a */
[----:B------:R-:W-:-:S03]  /*1710*/  IADD3 R9, PT, PT, R9, 0x8, RZ ;  /* 0x0000000809097810 */ /* 0x000fc60007ffe0ff */
        /* <DEDUP_REMOVED lines=18> */
.L_x_25:
        /* <DEDUP_REMOVED lines=20> */
.L_x_27:
        /* <DEDUP_REMOVED lines=12> */
.L_x_28:
[----:B------:R-:W-:Y:S05]  /*1a40*/  BRA.U !UP1, `(.L_x_16) ;  /* 0x0000000509187547 */ /* 0x000fea000b800000 */
[----:B------:R-:W-:Y:S01]  /*1a50*/  IMAD.WIDE.U32 R18, R9, 0x4, R18 ;  /* 0x0000000409127825 */ /* 0x000fe200078e0012 */
[----:B012---:R-:W-:-:S03]  /*1a60*/  MOV R5, 0x7fffffff ;  /* 0x7fffffff00057802 */ /* 0x007fc60000000f00 */
[----:B------:R-:W-:Y:S02]  /*1a70*/  IMAD.WIDE.U32 R16, R9, 0x4, R16 ;  /* 0x0000000409107825 */ /* 0x000fe400078e0010 */
[----:B------:R4:W-:Y:S04]  /*1a80*/  STG.E desc[UR10][R18.64], R5 ;  /* 0x0000000512007986 */ /* 0x0009e8000c10190a */
[----:B------:R4:W-:Y:S01]  /*1a90*/  STG.E desc[UR10][R16.64], R5 ;  /* 0x0000000510007986 */ /* 0x0009e2000c10190a */
[----:B------:R-:W-:Y:S05]  /*1aa0*/  BRA `(.L_x_16) ;  /* 0x0000000400007947 */ /* 0x000fea0003800000 */
.L_x_2:
[----:B------:R-:W-:Y:S01]  /*1ab0*/  ISETP.GE.U32.AND P0, PT, R2, 0x8, PT ;  /* 0x000000080200780c */ /* 0x000fe20003f06070 */
[----:B------:R-:W-:-:S12]  /*1ac0*/  IMAD.MOV.U32 R9, RZ, RZ, RZ ;  /* 0x000000ffff097224 */ /* 0x000fd800078e00ff */
[----:B------:R-:W-:Y:S05]  /*1ad0*/  @!P0 BRA `(.L_x_29) ;  /* 0x0000000000608947 */ /* 0x000fea0003800000 */
[----:B------:R-:W-:Y:S02]  /*1ae0*/  HFMA2 R9, -RZ, RZ, 0, 0 ;  /* 0x00000000ff097431 */ /* 0x000fe400000001ff */
[----:B------:R-:W-:-:S07]  /*1af0*/  IMAD.MOV.U32 R11, RZ, RZ, 0x7fffffff ;  /* 0x7fffffffff0b7424 */ /* 0x000fce00078e00ff */
.L_x_30:
        /* <DEDUP_REMOVED lines=22> */
.L_x_29:
        /* <DEDUP_REMOVED lines=20> */
.L_x_31:
[----:B------:R-:W-:Y:S05]  /*1da0*/  BRA.U !UP1, `(.L_x_16) ;  /* 0x0000000109407547 */ /* 0x000fea000b800000 */
[----:B------:R-:W-:Y:S01]  /*1db0*/  ISETP.NE.AND P0, PT, RZ, UR5, PT ;  /* 0x00000005ff007c0c */ /* 0x000fe2000bf05270 */
[----:B------:R-:W-:-:S12]  /*1dc0*/  UISETP.NE.AND UP0, UPT, UR7, 0x1, UPT ;  /* 0x000000010700788c */ /* 0x000fd8000bf05270 */
[----:B------:R-:W-:Y:S01]  /*1dd0*/  @P0 MOV R13, 0x7fffffff ;  /* 0x7fffffff000d0802 */ /* 0x000fe20000000f00 */
[----:B------:R-:W-:Y:S06]  /*1de0*/  BRA.U !UP0, `(.L_x_32) ;  /* 0x0000000108207547 */ /* 0x000fec000b800000 */
        /* <DEDUP_REMOVED lines=8> */
.L_x_32:
[----:B------:R-:W-:-:S04]  /*1e70*/  @P0 IMAD.WIDE.U32 R18, R9, 0x4, R18 ;  /* 0x0000000409120825 */ /* 0x000fc800078e0012 */
[----:B------:R-:W-:Y:S01]  /*1e80*/  @P0 IMAD.WIDE.U32 R16, R9, 0x4, R16 ;  /* 0x0000000409100825 */ /* 0x000fe200078e0010 */
[----:B------:R3:W-:Y:S04]  /*1e90*/  @P0 STG.E desc[UR10][R18.64], R13 ;  /* 0x0000000d12000986 */ /* 0x0007e8000c10190a */
[----:B------:R3:W-:Y:S02]  /*1ea0*/  @P0 STG.E desc[UR10][R16.64], R13 ;  /* 0x0000000d10000986 */ /* 0x0007e4000c10190a */
.L_x_16:
[----:B------:R-:W-:Y:S05]  /*1eb0*/  BSYNC.RECONVERGENT B0 ;  /* 0x0000000000007941 */ /* 0x000fea0003800200 */
.L_x_1:
[----:B------:R-:W5:Y:S01]  /*1ec0*/  LDCU UR6, c[0x0][0x3c8] ;  /* 0x00007900ff0677ac */ /* 0x000f620008000800 */
[----:B------:R-:W-:-:S05]  /*1ed0*/  IMAD.IADD R3, R0, 0x1, R3 ;  /* 0x0000000100037824 */ /* 0x000fca00078e0203 */
[----:B-----5:R-:W-:-:S13]  /*1ee0*/  ISETP.GE.AND P0, PT, R3, UR6, PT ;  /* 0x0000000603007c0c */ /* 0x020fda000bf06270 */
[----:B------:R-:W-:Y:S05]  /*1ef0*/  @!P0 BRA `(.L_x_33) ;  /* 0xffffffe000908947 */ /* 0x000fea000383ffff */
[----:B------:R-:W-:Y:S05]  /*1f00*/  EXIT ;  /* 0x000000000000794d */ /* 0x000fea0003800000 */
.L_x_0:
[----:B------:R-:W0:Y:S01]  /*1f10*/  LDC.64 R4, c[0x0][0x3b8] ;  /* 0x0000ee00ff047b82 */ /* 0x000e220000000a00 */
[----:B------:R-:W1:Y:S07]  /*1f20*/  LDCU UR5, c[0x0][0x3c8] ;  /* 0x00007900ff0577ac */ /* 0x000e6e0008000800 */
[----:B------:R-:W2:Y:S01]  /*1f30*/  LDC R2, c[0x0][0x3c0] ;  /* 0x0000f000ff027b82 */ /* 0x000ea20000000800 */
[----:B0-----:R-:W-:-:S06]  /*1f40*/  IMAD.WIDE R4, R3, 0x4, R4 ;  /* 0x0000000403047825 */ /* 0x001fcc00078e0204 */
[----:B------:R-:W2:Y:S01]  /*1f50*/  LDG.E.CONSTANT R5, desc[UR10][R4.64] ;  /* 0x0000000a04057981 */ /* 0x000ea2000c1e9900 */
[----:B------:R-:W-:Y:S01]  /*1f60*/  MOV R15, R3 ;  /* 0x00000003000f7202 */ /* 0x000fe20000000f00 */
[----:B------:R-:W-:Y:S01]  /*1f70*/  IMAD.IADD R3, R0, 0x1, R3 ;  /* 0x0000000100037824 */ /* 0x000fe200078e0203 */
[----:B------:R-:W-:Y:S04]  /*1f80*/  BSSY.RECONVERGENT B1, `(.L_x_34) ;  /* 0x0000099000017945 */ /* 0x000fe80003800200 */
[----:B-1----:R-:W-:Y:S02]  /*1f90*/  ISETP.GE.AND P1, PT, R3, UR5, PT ;  /* 0x0000000503007c0c */ /* 0x002fe4000bf26270 */
[----:B--2---:R-:W-:-:S04]  /*1fa0*/  ISETP.GT.AND P0, PT, R5, R2, PT ;  /* 0x000000020500720c */ /* 0x004fc80003f04270 */
[----:B------:R-:W-:-:S13]  /*1fb0*/  ISETP.LT.OR P0, PT, R5, 0x1, P0 ;  /* 0x000000010500780c */ /* 0x000fda0000701670 */
[----:B------:R-:W-:Y:S05]  /*1fc0*/  @P0 BRA `(.L_x_35) ;  /* 0x0000000800500947 */ /* 0x000fea0003800000 */
[----:B------:R-:W0:Y:S02]  /*1fd0*/  LDCU UR5, c[0x0][0x3c4] ;  /* 0x00007880ff0577ac */ /* 0x000e240008000800 */
[----:B0-----:R-:W-:-:S04]  /*1fe0*/  IADD3 R7, PT, PT, R5, UR5, RZ ;  /* 0x0000000505077c10 */ /* 0x001fc8000fffe0ff */
[----:B------:R-:W-:-:S13]  /*1ff0*/  ISETP.GT.AND P0, PT, R7, R2, PT ;  /* 0x000000020700720c */ /* 0x000fda0003f04270 */
[----:B------:R-:W-:Y:S05]  /*2000*/  @P0 BRA `(.L_x_35) ;  /* 0x0000000800400947 */ /* 0x000fea0003800000 */
[----:B------:R-:W0:Y:S01]  /*2010*/  LDC.64 R4, c[0x0][0x3a0] ;  /* 0x0000e800ff047b82 */ /* 0x000e220000000a00 */
[----:B------:R-:W1:Y:S01]  /*2020*/  LDCU UR5, c[0x0][0x3cc] ;  /* 0x00007980ff0577ac */ /* 0x000e620008000800 */
[----:B0-----:R-:W-:-:S06]  /*2030*/  IMAD.WIDE R4, R15, 0x4, R4 ;  /* 0x000000040f047825 */ /* 0x001fcc00078e0204 */
[----:B------:R-:W1:Y:S02]  /*2040*/  LDG.E.CONSTANT R5, desc[UR10][R4.64] ;  /* 0x0000000a04057981 */ /* 0x000e64000c1e9900 */
[----:B-1----:R-:W-:-:S04]  /*2050*/  ISETP.GE.AND P0, PT, R5, UR5, PT ;  /* 0x0000000505007c0c */ /* 0x002fc8000bf06270 */
[----:B------:R-:W-:-:S13]  /*2060*/  ISETP.LT.OR P0, PT, R5, RZ, P0 ;  /* 0x000000ff0500720c */ /* 0x000fda0000701670 */
[----:B------:R-:W-:Y:S05]  /*2070*/  @P0 BRA `(.L_x_35) ;  /* 0x0000000800240947 */ /* 0x000fea0003800000 */
[----:B------:R-:W0:Y:S01]  /*2080*/  LDC.64 R8, c[0x0][0x3a8] ;  /* 0x0000ea00ff087b82 */ /* 0x000e220000000a00 */
[----:B------:R-:W1:Y:S01]  /*2090*/  LDCU UR5, c[0x0][0x3d0] ;  /* 0x00007a00ff0577ac */ /* 0x000e620008000800 */
[----:B0-----:R-:W-:-:S05]  /*20a0*/  IMAD.WIDE R8, R15, 0x4, R8 ;  /* 0x000000040f087825 */ /* 0x001fca00078e0208 */
[----:B------:R-:W1:Y:S02]  /*20b0*/  LDG.E.CONSTANT R4, desc[UR10][R8.64] ;  /* 0x0000000a08047981 */ /* 0x000e64000c1e9900 */
[----:B-1----:R-:W-:-:S04]  /*20c0*/  ISETP.GE.AND P0, PT, R4, UR5, PT ;  /* 0x0000000504007c0c */ /* 0x002fc8000bf06270 */
[----:B------:R-:W-:-:S13]  /*20d0*/  ISETP.LT.OR P0, PT, R4, RZ, P0 ;  /* 0x000000ff0400720c */ /* 0x000fda0000701670 */
[----:B------:R-:W-:Y:S05]  /*20e0*/  @P0 BRA `(.L_x_35) ;  /* 0x0000000800080947 */ /* 0x000fea0003800000 */
[----:B------:R-:W0:Y:S01]  /*20f0*/  LDC.64 R8, c[0x0][0x3b0] ;  /* 0x0000ec00ff087b82 */ /* 0x000e220000000a00 */
[----:B------:R-:W-:Y:S01]  /*2100*/  SHF.R.S32.HI R11, RZ, 0x1f, R15 ;  /* 0x0000001fff0b7819 */ /* 0x000fe2000001140f */
[----:B------:R-:W1:Y:S01]  /*2110*/  LDCU.64 UR6, c[0x0][0x3d8] ;  /* 0x00007b00ff0677ac */ /* 0x000e620008000a00 */
[----:B------:R-:W2:Y:S03]  /*2120*/  LDCU.64 UR12, c[0x0][0x3e0] ;  /* 0x00007c00ff0c77ac */ /* 0x000ea60008000a00 */
[----:B------:R-:W-:Y:S01]  /*2130*/  IMAD R11, R11, R2, RZ ;  /* 0x000000020b0b7224 */ /* 0x000fe200078e02ff */
[----:B------:R-:W-:-:S03]  /*2140*/  ISETP.GE.AND P0, PT, R7, 0x2, PT ;  /* 0x000000020700780c */ /* 0x000fc60003f06270 */
[C---:B------:R-:W-:Y:S02]  /*2150*/  IMAD R13, R15.reuse, UR9, R11 ;  /* 0x000000090f0d7c24 */ /* 0x040fe4000f8e020b */
[----:B------:R-:W-:-:S04]  /*2160*/  IMAD.WIDE.U32 R10, R15, R2, RZ ;  /* 0x000000020f0a7225 */ /* 0x000fc800078e00ff */
[----:B------:R-:W-:Y:S01]  /*2170*/  IMAD.IADD R13, R11, 0x1, R13 ;  /* 0x000000010b0d7824 */ /* 0x000fe200078e020d */
[----:B------:R-:W-:Y:S01]  /*2180*/  SHF.L.U32 R11, R10, 0x2, RZ ;  /* 0x000000020a0b7819 */ /* 0x000fe200000006ff */
[----:B0-----:R-:W-:-:S03]  /*2190*/  IMAD.WIDE R8, R15, 0x4, R8 ;  /* 0x000000040f087825 */ /* 0x001fc600078e0208 */
[----:B------:R-:W-:Y:S02]  /*21a0*/  SHF.L.U64.HI R12, R10, 0x2, R13 ;  /* 0x000000020a0c7819 */ /* 0x000fe4000001020d */
[----:B-1----:R-:W-:Y:S01]  /*21b0*/  IADD3 R10, P2, PT, R11, UR6, RZ ;  /* 0x000000060b0a7c10 */ /* 0x002fe2000ff5e0ff */
[----:B------:R2:W5:Y:S01]  /*21c0*/  LDG.E.CONSTANT R6, desc[UR10][R8.64] ;  /* 0x0000000a08067981 */ /* 0x000562000c1e9900 */
[----:B------:R-:W-:Y:S01]  /*21d0*/  BSSY.RECONVERGENT B0, `(.L_x_36) ;  /* 0x000004a000007945 */ /* 0x000fe20003800200 */
[----:B------:R-:W-:Y:S01]  /*21e0*/  VIADD R23, R7, 0xffffffff ;  /* 0xffffffff07177836 */ /* 0x000fe20000000000 */
[----:B--2---:R-:W-:Y:S02]  /*21f0*/  IADD3 R8, P3, PT, R11, UR12, RZ ;  /* 0x0000000c0b087c10 */ /* 0x004fe4000ff7e0ff */
[C---:B------:R-:W-:Y:S02]  /*2200*/  IADD3.X R11, PT, PT, R12.reuse, UR7, RZ, P2, !PT ;  /* 0x000000070c0b7c10 */ /* 0x040fe400097fe4ff */
[----:B------:R-:W-:Y:S01]  /*2210*/  IADD3.X R9, PT, PT, R12, UR13, RZ, P3, !PT ;  /* 0x0000000d0c097c10 */ /* 0x000fe20009ffe4ff */
[----:B------:R-:W-:Y:S08]  /*2220*/  @!P0 BRA `(.L_x_37) ;  /* 0x0000000400108947 */ /* 0x000ff00003800000 */
[----:B------:R-:W-:Y:S01]  /*2230*/  IADD3 R7, PT, PT, R7, -0x2, RZ ;  /* 0xfffffffe07077810 */ /* 0x000fe20007ffe0ff */
[----:B------:R-:W-:Y:S01]  /*2240*/  BSSY.RECONVERGENT B2, `(.L_x_38) ;  /* 0x000001e000027945 */ /* 0x000fe20003800200 */
[----:B------:R-:W-:Y:S02]  /*2250*/  IMAD.MOV.U32 R19, RZ, RZ, RZ ;  /* 0x000000ffff137224 */ /* 0x000fe400078e00ff */
[----:B------:R-:W-:-:S13]  /*2260*/  ISETP.GE.U32.AND P0, PT, R7, 0x7, PT ;  /* 0x000000070700780c */ /* 0x000fda0003f06070 */
[----:B------:R-:W-:Y:S05]  /*2270*/  @!P0 BRA `(.L_x_39) ;  /* 0x0000000000688947 */ /* 0x000fea0003800000 */
[----:B------:R-:W-:Y:S01]  /*2280*/  HFMA2 R7, -RZ, RZ, 0, 0 ;  /* 0x00000000ff077431 */ /* 0x000fe200000001ff */
[----:B------:R-:W-:Y:S01]  /*2290*/  BSSY.RECONVERGENT B3, `(.L_x_39) ;  /* 0x0000018000037945 */ /* 0x000fe20003800200 */
[----:B------:R-:W-:Y:S01]  /*22a0*/  LOP3.LUT R19, R23, 0xfffffff8, RZ, 0xc0, !PT ;  /* 0xfffffff817137812 */ /* 0x000fe200078ec0ff */
[----:B------:R-:W-:-:S07]  /*22b0*/  IMAD.MOV.U32 R17, RZ, RZ, 0x7fffffff ;  /* 0x7fffffffff117424 */ /* 0x000fce00078e00ff */
.L_x_40:
[----:B0-----:R-:W-:-:S04]  /*22c0*/  IMAD.WIDE.U32 R12, R7, 0x4, R10 ;  /* 0x00000004070c7825 */ /* 0x001fc800078e000a */
[C---:B------:R-:W-:Y:S01]  /*22d0*/  IMAD.WIDE.U32 R14, R7.reuse, 0x4, R8 ;  /* 0x00000004070e7825 */ /* 0x040fe200078e0008 */
[----:B------:R0:W-:Y:S01]  /*22e0*/  STG.E desc[UR10][R12.64], R17 ;  /* 0x000000110c007986 */ /* 0x0001e2000c10190a */
[----:B------:R-:W-:-:S03]  /*22f0*/  IADD3 R7, PT, PT, R7, 0x8, RZ ;  /* 0x0000000807077810 */ /* 0x000fc60007ffe0ff */
[----:B------:R0:W-:Y:S01]  /*2300*/  STG.E desc[UR10][R14.64], R17 ;  /* 0x000000110e007986 */ /* 0x0001e2000c10190a */
[----:B------:R-:W-:-:S03]  /*2310*/  ISETP.NE.AND P0, PT, R7, R19, PT ;  /* 0x000000130700720c */ /* 0x000fc60003f05270 */
        /* <DEDUP_REMOVED lines=15> */
[----:B------:R-:W-:Y:S05]  /*2410*/  BSYNC.RECONVERGENT B3 ;  /* 0x0000000000037941 */ /* 0x000fea0003800200 */
.L_x_39:
[----:B------:R-:W-:Y:S05]  /*2420*/  BSYNC.RECONVERGENT B2 ;  /* 0x0000000000027941 */ /* 0x000fea0003800200 */
.L_x_38:
[----:B------:R-:W-:-:S13]  /*2430*/  LOP3.LUT P0, R7, R23, 0x7, RZ, 0xc0, !PT ;  /* 0x0000000717077812 */ /* 0x000fda000780c0ff */
        /* <DEDUP_REMOVED lines=17> */
.L_x_42:
[----:B------:R-:W-:Y:S05]  /*2550*/  BSYNC.RECONVERGENT B2 ;  /* 0x0000000000027941 */ /* 0x000fea0003800200 */
.L_x_41:
[----:B------:R-:W-:Y:S05]  /*2560*/  @!P2 BRA `(.L_x_37) ;  /* 0x000000000040a947 */ /* 0x000fea0003800000 */
[----:B------:R-:W-:Y:S02]  /*2570*/  ISETP.NE.AND P0, PT, R16, 0x1, PT ;  /* 0x000000011000780c */ /* 0x000fe40003f05270 */
[----:B-1----:R-:W-:-:S04]  /*2580*/  LOP3.LUT R7, R23, 0x1, RZ, 0xc0, !PT ;  /* 0x0000000117077812 */ /* 0x002fc800078ec0ff */
[----:B------:R-:W-:-:S07]  /*2590*/  ISETP.NE.U32.AND P2, PT, R7, 0x1, PT ;  /* 0x000000010700780c */ /* 0x000fce0003f45070 */
[----:B0-----:R-:W-:-:S04]  /*25a0*/  @P0 IMAD.WIDE.U32 R12, R19, 0x4, R10 ;  /* 0x00000004130c0825 */ /* 0x001fc800078e000a */
[C---:B------:R-:W-:Y:S01]  /*25b0*/  @P0 IMAD.WIDE.U32 R14, R19.reuse, 0x4, R8 ;  /* 0x00000004130e0825 */ /* 0x040fe200078e0008 */
[----:B------:R-:W-:-:S03]  /*25c0*/  @P0 IADD3 R19, PT, PT, R19, 0x2, RZ ;  /* 0x0000000213130810 */ /* 0x000fc60007ffe0ff */
[----:B------:R-:W-:Y:S02]  /*25d0*/  @P0 IMAD.MOV.U32 R7, RZ, RZ, 0x7fffffff ;  /* 0x7fffffffff070424 */ /* 0x000fe400078e00ff */
[----:B------:R-:W-:Y:S02]  /*25e0*/  @!P2 IMAD.MOV.U32 R21, RZ, RZ, 0x7fffffff ;  /* 0x7fffffffff15a424 */ /* 0x000fe400078e00ff */
[C---:B------:R-:W-:Y:S01]  /*25f0*/  @!P2 IMAD.WIDE.U32 R16, R19.reuse, 0x4, R10 ;  /* 0x000000041310a825 */ /* 0x040fe200078e000a */
[----:B------:R2:W-:Y:S03]  /*2600*/  @P0 STG.E desc[UR10][R12.64], R7 ;  /* 0x000000070c000986 */ /* 0x0005e6000c10190a */
[----:B------:R-:W-:Y:S01]  /*2610*/  @!P2 IMAD.WIDE.U32 R18, R19, 0x4, R8 ;  /* 0x000000041312a825 */ /* 0x000fe200078e0008 */
[----:B------:R2:W-:Y:S04]  /*2620*/  @P0 STG.E desc[UR10][R14.64], R7 ;  /* 0x000000070e000986 */ /* 0x0005e8000c10190a */
[----:B------:R2:W-:Y:S04]  /*2630*/  @P0 STG.E desc[UR10][R12.64+0x4], R7 ;  /* 0x000004070c000986 */ /* 0x0005e8000c10190a */
[----:B------:R2:W-:Y:S04]  /*2640*/  @P0 STG.E desc[UR10][R14.64+0x4], R7 ;  /* 0x000004070e000986 */ /* 0x0005e8000c10190a */
[----:B------:R2:W-:Y:S04]  /*2650*/  @!P2 STG.E desc[UR10][R16.64], R21 ;  /* 0x000000151000a986 */ /* 0x0005e8000c10190a */
[----:B------:R2:W-:Y:S02]  /*2660*/  @!P2 STG.E desc[UR10][R18.64], R21 ;  /* 0x000000151200a986 */ /* 0x0005e4000c10190a */
.L_x_37:
[----:B------:R-:W-:Y:S05]  /*2670*/  BSYNC.RECONVERGENT B0 ;  /* 0x0000000000007941 */ /* 0x000fea0003800200 */
.L_x_36:
[----:B012---:R-:W0:Y:S01]  /*2680*/  LDC.64 R12, c[0x0][0x380] ;  /* 0x0000e000ff0c7b82 */ /* 0x007e220000000a00 */
[----:B------:R-:W-:Y:S01]  /*2690*/  MOV R7, 0x7fffffff ;  /* 0x7fffffff00077802 */ /* 0x000fe20000000f00 */
[----:B------:R-:W-:-:S06]  /*26a0*/  IMAD.MOV.U32 R22, RZ, RZ, 0x7fffffff ;  /* 0x7fffffffff167424 */ /* 0x000fcc00078e00ff */
[----:B------:R-:W1:Y:S02]  /*26b0*/  LDC.64 R14, c[0x0][0x388] ;  /* 0x0000e200ff0e7b82 */ /* 0x000e640000000a00 */
.L_x_43:
[----:B------:R-:W2:Y:S01]  /*26c0*/  LDCU.128 UR12, c[0x0][0x390] ;  /* 0x00007200ff0c77ac */ /* 0x000ea20008000c00 */
[----:B------:R-:W-:Y:S01]  /*26d0*/  SHF.R.S32.HI R16, RZ, 0x5, R23 ;  /* 0x00000005ff107819 */ /* 0x000fe20000011417 */
[----:B------:R-:W-:-:S03]  /*26e0*/  USHF.R.S32.HI UR5, URZ, 0x1f, UR4 ;  /* 0x0000001fff057899 */ /* 0x000fc60008011404 */
[----:B------:R-:W-:-:S03]  /*26f0*/  SHF.R.S32.HI R17, RZ, 0x1f, R16 ;  /* 0x0000001fff117819 */ /* 0x000fc60000011410 */
[----:B------:R-:W-:-:S04]  /*2700*/  IMAD.WIDE.U32 R16, R4, UR4, R16 ;  /* 0x0000000404107c25 */ /* 0x000fc8000f8e0010 */
[----:B------:R-:W-:Y:S01]  /*2710*/  IMAD R19, R4, UR5, R17 ;  /* 0x0000000504137c24 */ /* 0x000fe2000f8e0211 */
[----:B------:R-:W-:Y:S02]  /*2720*/  SHF.R.S32.HI R17, RZ, 0x1f, R23 ;  /* 0x0000001fff117819 */ /* 0x000fe40000011417 */
[----:B--2---:R-:W-:-:S04]  /*2730*/  LEA R24, P0, R16, UR14, 0x2 ;  /* 0x0000000e10187c11 */ /* 0x004fc8000f8010ff */
[----:B------:R-:W-:Y:S02]  /*2740*/  LEA.HI.X R25, R16, UR15, R19, 0x2, P0 ;  /* 0x0000000f10197c11 */ /* 0x000fe400080f1413 */
[----:B------:R-:W-:-:S03]  /*2750*/  MOV R16, R23 ;  /* 0x0000001700107202 */ /* 0x000fc60000000f00 */
[----:B------:R-:W2:Y:S02]  /*2760*/  LDG.E.CONSTANT R24, desc[UR10][R24.64] ;  /* 0x0000000a18187981 */ /* 0x000ea4000c1e9900 */
[----:B------:R-:W-:-:S04]  /*2770*/  IMAD.WIDE.U32 R16, R5, R2, R16 ;  /* 0x0000000205107225 */ /* 0x000fc800078e0010 */
[----:B------:R-:W-:Y:S01]  /*2780*/  IMAD R17, R5, UR9, R17 ;  /* 0x0000000905117c24 */ /* 0x000fe2000f8e0211 */
[----:B------:R-:W-:Y:S01]  /*2790*/  LEA R18, P0, R16, UR12, 0x2 ;  /* 0x0000000c10127c11 */ /* 0x000fe2000f8010ff */
[----:B-1----:R-:W-:-:S03]  /*27a0*/  IMAD.WIDE R20, R23, 0x4, R14 ;  /* 0x0000000417147825 */ /* 0x002fc600078e020e */
[----:B------:R-:W-:Y:S01]  /*27b0*/  LEA.HI.X R19, R16, UR13, R17, 0x2, P0 ;  /* 0x0000000d10137c11 */ /* 0x000fe200080f1411 */
[----:B0-----:R-:W-:Y:S02]  /*27c0*/  IMAD.WIDE R26, R23, 0x4, R12 ;  /* 0x00000004171a7825 */ /* 0x001fe400078e020c */
[----:B------:R-:W3:Y:S04]  /*27d0*/  LDG.E.CONSTANT R21, desc[UR10][R20.64] ;  /* 0x0000000a14157981 */ /* 0x000ee8000c1e9900 */
[----:B------:R0:W3:Y:S04]  /*27e0*/  LDG.E.CONSTANT R19, desc[UR10][R18.64] ;  /* 0x0000000a12137981 */ /* 0x0000e8000c1e9900 */
[----:B------:R-:W4:Y:S01]  /*27f0*/  LDG.E.CONSTANT R26, desc[UR10][R26.64] ;  /* 0x0000000a1a1a7981 */ /* 0x000f22000c1e9900 */
[----:B0-----:R-:W-:-:S02]  /*2800*/  MOV R18, R7 ;  /* 0x0000000700127202 */ /* 0x001fc40000000f00 */
[----:B--2---:R-:W-:-:S04]  /*2810*/  SHF.R.W.U32.HI R16, RZ, R23, R24 ;  /* 0x00000017ff107219 */ /* 0x004fc80000011e18 */
[----:B------:R-:W-:-:S04]  /*2820*/  LOP3.LUT R16, R16, 0x1, RZ, 0xc0, !PT ;  /* 0x0000000110107812 */ /* 0x000fc800078ec0ff */
[----:B------:R-:W-:Y:S01]  /*2830*/  ISETP.NE.U32.AND P0, PT, R16, 0x1, PT ;  /* 0x000000011000780c */ /* 0x000fe20003f05070 */
[----:B------:R-:W-:-:S04]  /*2840*/  IMAD.WIDE R24, R23, 0x4, R10 ;  /* 0x0000000417187825 */ /* 0x000fc800078e020a */
[CC--:B---3-5:R-:W-:Y:S01]  /*2850*/  FFMA R16, -R6.reuse, R19.reuse, R21 ;  /* 0x0000001306107223 */ /* 0x0e8fe20000000115 */
[----:B----4-:R-:W-:-:S04]  /*2860*/  FFMA R28, R6, R19, R26 ;  /* 0x00000013061c7223 */ /* 0x010fc8000000001a */
[----:B------:R-:W-:Y:S01]  /*2870*/  FMNMX R29, R16, R7, !PT ;  /* 0x00000007101d7209 */ /* 0x000fe20007800000 */
[----:B------:R-:W-:-:S04]  /*2880*/  IMAD.WIDE R16, R23, 0x4, R8 ;  /* 0x0000000417107825 */ /* 0x000fc800078e0208 */
[----:B------:R-:W-:Y:S01]  /*2890*/  VIADD R23, R23, 0x1 ;  /* 0x0000000117177836 */ /* 0x000fe20000000000 */
[----:B------:R-:W-:-:S04]  /*28a0*/  @P0 FMNMX R29, R28, R7, PT ;  /* 0x000000071c1d0209 */ /* 0x000fc80003800000 */
[----:B------:R-:W-:Y:S01]  /*28b0*/  ISETP.NE.AND P0, PT, R23, R2, PT ;  /* 0x000000021700720c */ /* 0x000fe20003f05270 */
[----:B------:R-:W-:Y:S01]  /*28c0*/  STG.E desc[UR10][R24.64], R29 ;  /* 0x0000001d18007986 */ /* 0x000fe2000c10190a */
[----:B------:R-:W-:-:S03]  /*28d0*/  IMAD.MOV.U32 R7, RZ, RZ, R29 ;  /* 0x000000ffff077224 */ /* 0x000fc600078e001d */
[----:B------:R0:W-:Y:S02]  /*28e0*/  STG.E desc[UR10][R16.64], R22 ;  /* 0x0000001610007986 */ /* 0x0001e4000c10190a */
[----:B0-----:R-:W-:-:S06]  /*28f0*/  MOV R22, R18 ;  /* 0x0000001200167202 */ /* 0x001fcc0000000f00 */
[----:B------:R-:W-:Y:S05]  /*2900*/  @P0 BRA `(.L_x_43) ;  /* 0xfffffffc006c0947 */ /* 0x000fea000383ffff */
.L_x_35:
[----:B------:R-:W-:Y:S05]  /*2910*/  BSYNC.RECONVERGENT B1 ;  /* 0x0000000000017941 */ /* 0x000fea0003800200 */
.L_x_34:
[----:B------:R-:W-:Y:S05]  /*2920*/  @!P1 BRA `(.L_x_0) ;  /* 0xfffffff400789947 */ /* 0x000fea000383ffff */
[----:B------:R-:W-:Y:S05]  /*2930*/  EXIT ;  /* 0x000000000000794d */ /* 0x000fea0003800000 */
.L_x_44:
[----:B------:R-:W-:-:S00]  /*2940*/  BRA `(.L_x_44) ;  /* 0xfffffffc00fc7947 */ /* 0x000fc0000383ffff */
[----:B------:R-:W-:-:S00]  /*2950*/  NOP ;  /* 0x0000000000007918 */ /* 0x000fc00000000000 */
        /* <DEDUP_REMOVED lines=10> */
.L_x_189:


//--------------------- .text.momentum_to_mask_bits --------------------------
	.section	.text.momentum_to_mask_bits,"ax",@progbits
	.align	128
        .global         momentum_to_mask_bits
        .type           momentum_to_mask_bits,@function
        .size           momentum_to_mask_bits,(.L_x_190 - momentum_to_mask_bits)
        .other          momentum_to_mask_bits,@"STO_CUDA_ENTRY STV_DEFAULT"
momentum_to_mask_bits:
.text.momentum_to_mask_bits:
[----:B------:R-:W-:Y:S01]  /*0000*/  LDC R1, c[0x0][0x37c] ;  /* 0x0000df00ff017b82 */ /* 0x000fe20000000800 */
[----:B------:R-:W0:Y:S07]  /*0010*/  S2R R0, SR_TID.X ;  /* 0x0000000000007919 */ /* 0x000e2e0000002100 */
[----:B------:R-:W0:Y:S01]  /*0020*/  S2UR UR4, SR_CTAID.X ;  /* 0x00000000000479c3 */ /* 0x000e220000002500 */
[----:B------:R-:W1:Y:S07]  /*0030*/  LDCU UR5, c[0x0][0x38c] ;  /* 0x00007180ff0577ac */ /* 0x000e6e0008000800 */
[----:B------:R-:W0:Y:S02]  /*0040*/  LDC R5, c[0x0][0x360] ;  /* 0x0000d800ff057b82 */ /* 0x000e240000000800 */
[----:B0-----:R-:W-:-:S05]  /*0050*/  IMAD R5, R5, UR4, R0 ;  /* 0x0000000405057c24 */ /* 0x001fca000f8e0200 */
[----:B-1----:R-:W-:-:S13]  /*0060*/  ISETP.GE.AND P0, PT, R5, UR5, PT ;  /* 0x0000000505007c0c */ /* 0x002fda000bf06270 */
[----:B------:R-:W-:Y:S05]  /*0070*/  @P0 EXIT ;  /* 0x000000000000094d */ /* 0x000fea0003800000 */
[----:B------:R-:W0:Y:S02]  /*0080*/  LDC R6, c[0x0][0x388] ;  /* 0x0000e200ff067b82 */ /* 0x000e240000000800 */
[----:B0-----:R-:W-:-:S05]  /*0090*/  VIADD R0, R6, 0x1f ;  /* 0x0000001f06007836 */ /* 0x001fca0000000000 */
[----:B------:R-:W-:-:S04]  /*00a0*/  SHF.R.S32.HI R0, RZ, 0x5, R0 ;  /* 0x00000005ff007819 */ /* 0x000fc80000011400 */
[----:B------:R-:W-:-:S13]  /*00b0*/  ISETP.GE.AND P0, PT, R0, 0x1, PT ;  /* 0x000000010000780c */ /* 0x000fda0003f06270 */
[----:B------:R-:W-:Y:S05]  /*00c0*/  @!P0 EXIT ;  /* 0x000000000000894d */ /* 0x000fea0003800000 */
[----:B------:R-:W-:Y:S01]  /*00d0*/  SHF.R.S32.HI R2, RZ, 0x1f, R0 ;  /* 0x0000001fff027819 */ /* 0x000fe20000011400 */
[----:B------:R-:W-:Y:S01]  /*00e0*/  IMAD.MOV.U32 R9, RZ, RZ, RZ ;  /* 0x000000ffff097224 */ /* 0x000fe200078e00ff */
[----:B------:R-:W-:Y:S01]  /*00f0*/  SHF.R.S32.HI R4, RZ, 0x1f, R6 ;  /* 0x0000001fff047819 */ /* 0x000fe20000011406 */
[----:B------:R-:W0:Y:S01]  /*0100*/  LDCU.64 UR4, c[0x0][0x358] ;  /* 0x00006b00ff0477ac */ /* 0x000e220008000a00 */
[----:B------:R-:W-:Y:S01]  /*0110*/  SHF.R.S32.HI R3, RZ, 0x1f, R5 ;  /* 0x0000001fff037819 */ /* 0x000fe20000011405 */
[-C--:B------:R-:W-:Y:S02]  /*0120*/  IMAD R2, R2, R5.reuse, RZ ;  /* 0x0000000502027224 */ /* 0x080fe400078e02ff */
[----:B------:R-:W-:Y:S01]  /*0130*/  IMAD R4, R4, R5, RZ ;  /* 0x0000000504047224 */ /* 0x000fe200078e02ff */
[----:B------:R-:W1:Y:S01]  /*0140*/  LDCU UR10, c[0x0][0x388] ;  /* 0x00007100ff0a77ac */ /* 0x000e620008000800 */
[C---:B------:R-:W-:Y:S02]  /*0150*/  IMAD R7, R0.reuse, R3, R2 ;  /* 0x0000000300077224 */ /* 0x040fe400078e0202 */
[-C--:B------:R-:W-:Y:S01]  /*0160*/  IMAD R11, R3, R6.reuse, R4 ;  /* 0x00000006030b7224 */ /* 0x080fe200078e0204 */
[----:B------:R-:W2:Y:S01]  /*0170*/  LDCU.64 UR6, c[0x0][0x380] ;  /* 0x00007000ff0677ac */ /* 0x000ea20008000a00 */
[----:B------:R-:W-:Y:S01]  /*0180*/  IMAD.WIDE.U32 R2, R5, R6, RZ ;  /* 0x0000000605027225 */ /* 0x000fe200078e00ff */
[----:B------:R-:W3:Y:S03]  /*0190*/  LDCU.64 UR8, c[0x0][0x390] ;  /* 0x00007200ff0877ac */ /* 0x000ee60008000a00 */
[----:B------:R-:W-:-:S04]  /*01a0*/  IMAD.WIDE.U32 R4, R0, R5, RZ ;  /* 0x0000000500047225 */ /* 0x000fc800078e00ff */
[----:B------:R-:W-:Y:S02]  /*01b0*/  IMAD.IADD R8, R3, 0x1, R11 ;  /* 0x0000000103087824 */ /* 0x000fe400078e020b */
[----:B0-----:R-:W-:-:S07]  /*01c0*/  IMAD.IADD R10, R5, 0x1, R7 ;  /* 0x00000001050a7824 */ /* 0x001fce00078e0207 */
.L_x_46:
[----:B------:R-:W-:Y:S02]  /*01d0*/  IMAD.SHL.U32 R13, R9, 0x20, RZ ;  /* 0x00000020090d7824 */ /* 0x000fe400078e00ff */
[----:B0-----:R-:W-:-:S03]  /*01e0*/  IMAD.MOV.U32 R11, RZ, RZ, RZ ;  /* 0x000000ffff0b7224 */ /* 0x001fc600078e00ff */
[----:B-1----:R-:W-:-:S13]  /*01f0*/  ISETP.GE.AND P0, PT, R13, UR10, PT ;  /* 0x0000000a0d007c0c */ /* 0x002fda000bf06270 */
[----:B------:R-:W-:Y:S05]  /*0200*/  @P0 BRA `(.L_x_45) ;  /* 0x0000001000780947 */ /* 0x000fea0003800000 */
[----:B------:R-:W-:-:S04]  /*0210*/  IADD3 R7, P0, PT, R13, R2, RZ ;  /* 0x000000020d077210 */ /* 0x000fc80007f1e0ff */
[----:B------:R-:W-:Y:S02]  /*0220*/  LEA.HI.X.SX32 R12, R13, R8, 0x1, P0 ;  /* 0x000000080d0c7211 */ /* 0x000fe400000f0eff */
[----:B--2---:R-:W-:-:S04]  /*0230*/  LEA R6, P0, R7, UR6, 0x2 ;  /* 0x0000000607067c11 */ /* 0x004fc8000f8010ff */
[----:B------:R-:W-:-:S05]  /*0240*/  LEA.HI.X R7, R7, UR7, R12, 0x2, P0 ;  /* 0x0000000707077c11 */ /* 0x000fca00080f140c */
[----:B------:R-:W2:Y:S01]  /*0250*/  LDG.E.CONSTANT R12, desc[UR4][R6.64] ;  /* 0x00000004060c7981 */ /* 0x000ea2000c1e9900 */
[----:B------:R-:W-:-:S05]  /*0260*/  VIADD R11, R13, 0x1 ;  /* 0x000000010d0b7836 */ /* 0x000fca0000000000 */
[----:B------:R-:W-:Y:S02]  /*0270*/  ISETP.GE.AND P1, PT, R11, UR10, PT ;  /* 0x0000000a0b007c0c */ /* 0x000fe4000bf26270 */
[----:B--2---:R-:W-:-:S04]  /*0280*/  FSETP.GE.AND P0, PT, R12, 50, PT ;  /* 0x424800000c00780b */ /* 0x004fc80003f06000 */
[----:B------:R-:W-:-:S04]  /*0290*/  FSETP.NE.AND P0, PT, |R12|, +INF , P0 ;  /* 0x7f8000000c00780b */ /* 0x000fc80000705200 */
[----:B------:R-:W-:-:S03]  /*02a0*/  SEL R11, RZ, 0x1, !P0 ;  /* 0x00000001ff0b7807 */ /* 0x000fc60004000000 */
[----:B------:R-:W-:Y:S06]  /*02b0*/  @P1 BRA `(.L_x_45) ;  /* 0x00000010004c1947 */ /* 0x000fec0003800000 */
[----:B------:R-:W2:Y:S01]  /*02c0*/  LDG.E.CONSTANT R12, desc[UR4][R6.64+0x4] ;  /* 0x00000404060c7981 */ /* 0x000ea2000c1e9900 */
[----:B------:R-:W-:Y:S01]  /*02d0*/  VIADD R14, R13, 0x2 ;  /* 0x000000020d0e7836 */ /* 0x000fe20000000000 */
[C---:B--2---:R-:W-:Y:S02]  /*02e0*/  FSETP.GE.AND P1, PT, R12.reuse, 50, PT ;  /* 0x424800000c00780b */ /* 0x044fe40003f26000 */
[----:B------:R-:W-:Y:S02]  /*02f0*/  FSETP.NE.AND P0, PT, |R12|, +INF , PT ;  /* 0x7f8000000c00780b */ /* 0x000fe40003f05200 */
[----:B------:R-:W-:Y:S02]  /*0300*/  SEL R12, RZ, 0x2, !P1 ;  /* 0x00000002ff0c7807 */ /* 0x000fe40004800000 */
[----:B------:R-:W-:Y:S02]  /*0310*/  ISETP.GE.AND P1, PT, R14, UR10, PT ;  /* 0x0000000a0e007c0c */ /* 0x000fe4000bf26270 */
[----:B------:R-:W-:-:S04]  /*0320*/  SEL R12, R12, RZ, P0 ;  /* 0x000000ff0c0c7207 */ /* 0x000fc80000000000 */
[----:B------:R-:W-:-:S07]  /*0330*/  LOP3.LUT R11, R12, R11, RZ, 0xfc, !PT ;  /* 0x0000000b0c0b7212 */ /* 0x000fce00078efcff */
[----:B------:R-:W-:Y:S05]  /*0340*/  @P1 BRA `(.L_x_45) ;  /* 0x0000001000281947 */ /* 0x000fea0003800000 */
        /* <DEDUP_REMOVED lines=252> */
[----:B------:R-:W-:Y:S01]  /*1310*/  VIADD R13, R13, 0x1f ;  /* 0x0000001f0d0d7836 */ /* 0x000fe20000000000 */
[----:B------:R-:W2:Y:S04]  /*1320*/  LDG.E.CONSTANT R12, desc[UR4][R6.64+0x78] ;  /* 0x00007804060c7981 */ /* 0x000ea8000c1e9900 */
[----:B------:R-:W-:-:S13]  /*1330*/  ISETP.GE.AND P0, PT, R13, UR10, PT ;  /* 0x0000000a0d007c0c */ /* 0x000fda000bf06270 */
[----:B------:R-:W4:Y:S01]  /*1340*/  @!P0 LDG.E.CONSTANT R13, desc[UR4][R6.64+0x7c] ;  /* 0x00007c04060d8981 */ /* 0x000f22000c1e9900 */
[C---:B--2---:R-:W-:Y:S02]  /*1350*/  FSETP.GE.AND P2, PT, R12.reuse, 50, PT ;  /* 0x424800000c00780b */ /* 0x044fe40003f46000 */
[----:B------:R-:W-:Y:S02]  /*1360*/  FSETP.NE.AND P1, PT, |R12|, +INF , PT ;  /* 0x7f8000000c00780b */ /* 0x000fe40003f25200 */
[----:B------:R-:W-:-:S04]  /*1370*/  SEL R12, RZ, 0x40000000, !P2 ;  /* 0x40000000ff0c7807 */ /* 0x000fc80005000000 */
[----:B------:R-:W-:Y:S02]  /*1380*/  SEL R12, R12, RZ, P1 ;  /* 0x000000ff0c0c7207 */ /* 0x000fe40000800000 */
[C---:B----4-:R-:W-:Y:S02]  /*1390*/  @!P0 FSETP.GE.AND P3, PT, R13.reuse, 50, PT ;  /* 0x424800000d00880b */ /* 0x050fe40003f66000 */
[----:B------:R-:W-:Y:S02]  /*13a0*/  @!P0 FSETP.NE.AND P2, PT, |R13|, +INF , PT ;  /* 0x7f8000000d00880b */ /* 0x000fe40003f45200 */
[----:B------:R-:W-:Y:S02]  /*13b0*/  @!P0 SEL R13, RZ, 0x80000000, !P3 ;  /* 0x80000000ff0d8807 */ /* 0x000fe40005800000 */
[----:B------:R-:W-:Y:S02]  /*13c0*/  LOP3.LUT R11, R12, R11, RZ, 0xfc, !PT ;  /* 0x0000000b0c0b7212 */ /* 0x000fe400078efcff */
[----:B------:R-:W-:-:S04]  /*13d0*/  @!P0 SEL R12, R13, RZ, P2 ;  /* 0x000000ff0d0c8207 */ /* 0x000fc80001000000 */
[----:B------:R-:W-:-:S07]  /*13e0*/  @!P0 LOP3.LUT R11, R12, R11, RZ, 0xfc, !PT ;  /* 0x0000000b0c0b8212 */ /* 0x000fce00078efcff */
.L_x_45:
[C---:B------:R-:W-:Y:S01]  /*13f0*/  IADD3 R7, P0, PT, R9.reuse, R4, RZ ;  /* 0x0000000409077210 */ /* 0x040fe20007f1e0ff */
[----:B------:R-:W-:-:S04]  /*1400*/  VIADD R9, R9, 0x1 ;  /* 0x0000000109097836 */ /* 0x000fc80000000000 */
[----:B------:R-:W-:Y:S01]  /*1410*/  IMAD.X R12, RZ, RZ, R10, P0 ;  /* 0x000000ffff0c7224 */ /* 0x000fe200000e060a */
[----:B---3--:R-:W-:-:S04]  /*1420*/  LEA R6, P0, R7, UR8, 0x2 ;  /* 0x0000000807067c11 */ /* 0x008fc8000f8010ff */
[----:B------:R-:W-:Y:S02]  /*1430*/  LEA.HI.X R7, R7, UR9, R12, 0x2, P0 ;  /* 0x0000000907077c11 */ /* 0x000fe400080f140c */
[----:B------:R-:W-:-:S03]  /*1440*/  ISETP.NE.AND P0, PT, R9, R0, PT ;  /* 0x000000000900720c */ /* 0x000fc60003f05270 */
[----:B------:R0:W-:Y:S10]  /*1450*/  STG.E desc[UR4][R6.64], R11 ;  /* 0x0000000b06007986 */ /* 0x0001f4000c101904 */
[----:B------:R-:W-:Y:S05]  /*1460*/  @P0 BRA `(.L_x_46) ;  /* 0xffffffec00580947 */ /* 0x000fea000383ffff */
[----:B--2---:R-:W-:Y:S05]  /*1470*/  EXIT ;  /* 0x000000000000794d */ /* 0x004fea0003800000 */
.L_x_47:
        /* <DEDUP_REMOVED lines=16> */
.L_x_190:


//--------------------- .text.atr_table_from_tr_f32 --------------------------
	.section	.text.atr_table_from_tr_f32,"ax",@progbits
	.align	128
        .global         atr_table_from_tr_f32
        .type           atr_table_from_tr_f32,@function
        .size           atr_table_from_tr_f32,(.L_x_186 - atr_table_from_tr_f32)
        .other          atr_table_from_tr_f32,@"STO_CUDA_ENTRY STV_DEFAULT"
atr_table_from_tr_f32:
.text.atr_table_from_tr_f32:
        /* <DEDUP_REMOVED lines=8> */
[----:B------:R-:W0:Y:S01]  /*0080*/  LDC.64 R6, c[0x0][0x390] ;  /* 0x0000e400ff067b82 */ /* 0x000e220000000a00 */
[----:B------:R-:W1:Y:S01]  /*0090*/  LDCU.64 UR4, c[0x0][0x358] ;  /* 0x00006b00ff0477ac */ /* 0x000e620008000a00 */
[----:B------:R-:W2:Y:S06]  /*00a0*/  LDCU.64 UR6, c[0x0][0x3a0] ;  /* 0x00007400ff0677ac */ /* 0x000eac0008000a00 */
[----:B------:R-:W3:Y:S01]  /*00b0*/  LDC R13, c[0x0][0x388] ;  /* 0x0000e200ff0d7b82 */ /* 0x000ee20000000800 */
[----:B0-----:R-:W-:-:S05]  /*00c0*/  IMAD.WIDE R6, R4, 0x4, R6 ;  /* 0x0000000404067825 */ /* 0x001fca00078e0206 */
[----:B-1----:R-:W4:Y:S01]  /*00d0*/  LDG.E.CONSTANT R0, desc[UR4][R6.64] ;  /* 0x0000000406007981 */ /* 0x002f22000c1e9900 */
[----:B------:R-:W0:Y:S01]  /*00e0*/  LDCU UR8, c[0x0][0x38c] ;  /* 0x00007180ff0877ac */ /* 0x000e220008000800 */
[----:B---3--:R-:W-:-:S03]  /*00f0*/  IMAD.WIDE R4, R4, R13, RZ ;  /* 0x0000000d04047225 */ /* 0x008fc600078e02ff */
[C---:B------:R-:W-:Y:S02]  /*0100*/  SHF.L.U32 R2, R4.reuse, 0x2, RZ ;  /* 0x0000000204027819 */ /* 0x040fe400000006ff */
[----:B------:R-:W-:Y:S02]  /*0110*/  SHF.L.U64.HI R3, R4, 0x2, R5 ;  /* 0x0000000204037819 */ /* 0x000fe40000010205 */
[----:B--2---:R-:W-:-:S04]  /*0120*/  IADD3 R4, P1, PT, R2, UR6, RZ ;  /* 0x0000000602047c10 */ /* 0x004fc8000ff3e0ff */
[----:B------:R-:W-:Y:S02]  /*0130*/  IADD3.X R5, PT, PT, R3, UR7, RZ, P1, !PT ;  /* 0x0000000703057c10 */ /* 0x000fe40008ffe4ff */
[----:B0-----:R-:W-:Y:S02]  /*0140*/  MOV R15, UR8 ;  /* 0x00000008000f7c02 */ /* 0x001fe40008000f00 */
[C---:B----4-:R-:W-:Y:S02]  /*0150*/  ISETP.GT.AND P2, PT, R0.reuse, RZ, PT ;  /* 0x000000ff0000720c */ /* 0x050fe40003f44270 */
[----:B------:R-:W-:-:S13]  /*0160*/  ISETP.GT.AND P0, PT, R0, R13, PT ;  /* 0x0000000d0000720c */ /* 0x000fda0003f04270 */
[----:B------:R-:W-:Y:S05]  /*0170*/  @!P0 BRA P2, `(.L_x_48) ;  /* 0x0000000400388947 */ /* 0x000fea0001000000 */
[----:B------:R-:W-:-:S13]  /*0180*/  ISETP.GE.AND P0, PT, R13, 0x1, PT ;  /* 0x000000010d00780c */ /* 0x000fda0003f06270 */
[----:B------:R-:W-:Y:S05]  /*0190*/  @!P0 EXIT ;  /* 0x000000000000894d */ /* 0x000fea0003800000 */
[C---:B------:R-:W-:Y:S01]  /*01a0*/  ISETP.GE.U32.AND P1, PT, R13.reuse, 0x10, PT ;  /* 0x000000100d00780c */ /* 0x040fe20003f26070 */
[----:B------:R-:W-:Y:S01]  /*01b0*/  HFMA2 R9, -RZ, RZ, 0, 0 ;  /* 0x00000000ff097431 */ /* 0x000fe200000001ff */
[----:B------:R-:W-:-:S04]  /*01c0*/  LOP3.LUT R10, R13, 0xf, RZ, 0xc0, !PT ;  /* 0x0000000f0d0a7812 */ /* 0x000fc800078ec0ff */
[----:B------:R-:W-:-:S07]  /*01d0*/  ISETP.NE.AND P0, PT, R10, RZ, PT ;  /* 0x000000ff0a00720c */ /* 0x000fce0003f05270 */
[----:B------:R-:W-:Y:S06]  /*01e0*/  @!P1 BRA `(.L_x_49) ;  /* 0x0000000000709947 */ /* 0x000fec0003800000 */
[----:B------:R-:W-:Y:S02]  /*01f0*/  IADD3 R8, P1, PT, R4, 0x20, RZ ;  /* 0x0000002004087810 */ /* 0x000fe40007f3e0ff */
[----:B------:R-:W-:Y:S02]  /*0200*/  LOP3.LUT R9, R13, 0x7ffffff0, RZ, 0xc0, !PT ;  /* 0x7ffffff00d097812 */ /* 0x000fe400078ec0ff */
[----:B------:R-:W-:Y:S02]  /*0210*/  MOV R15, 0x7fffffff ;  /* 0x7fffffff000f7802 */ /* 0x000fe40000000f00 */
[----:B------:R-:W-:Y:S02]  /*0220*/  IADD3.X R11, PT, PT, RZ, R5, RZ, P1, !PT ;  /* 0x00000005ff0b7210 */ /* 0x000fe40000ffe4ff */
[----:B------:R-:W-:-:S07]  /*0230*/  IADD3 R0, PT, PT, -R9, RZ, RZ ;  /* 0x000000ff09007210 */ /* 0x000fce0007ffe1ff */
.L_x_50:
[----:B0-----:R-:W-:Y:S02]  /*0240*/  MOV R6, R8 ;  /* 0x0000000800067202 */ /* 0x001fe40000000f00 */
[----:B------:R-:W-:Y:S02]  /*0250*/  MOV R7, R11 ;  /* 0x0000000b00077202 */ /* 0x000fe40000000f00 */
[----:B------:R-:W-:Y:S02]  /*0260*/  IADD3 R0, PT, PT, R0, 0x10, RZ ;  /* 0x0000001000007810 */ /* 0x000fe40007ffe0ff */
[----:B------:R-:W-:Y:S01]  /*0270*/  IADD3 R8, P2, PT, R6, 0x40, RZ ;  /* 0x0000004006087810 */ /* 0x000fe20007f5e0ff */
[----:B------:R0:W-:Y:S01]  /*0280*/  STG.E desc[UR4][R6.64+-0x20], R15 ;  /* 0xffffe00f06007986 */ /* 0x0001e2000c101904 */
[----:B------:R-:W-:Y:S02]  /*0290*/  ISETP.NE.AND P1, PT, R0, RZ, PT ;  /* 0x000000ff0000720c */ /* 0x000fe40003f25270 */
        /* <DEDUP_REMOVED lines=17> */
.L_x_49:
[----:B------:R-:W-:Y:S05]  /*03b0*/  @!P0 EXIT ;  /* 0x000000000000894d */ /* 0x000fea0003800000 */
[----:B------:R-:W-:Y:S02]  /*03c0*/  ISETP.GE.U32.AND P0, PT, R10, 0x8, PT ;  /* 0x000000080a00780c */ /* 0x000fe40003f06070 */
[----:B------:R-:W-:-:S04]  /*03d0*/  LOP3.LUT R0, R13, 0x7, RZ, 0xc0, !PT ;  /* 0x000000070d007812 */ /* 0x000fc800078ec0ff */
[----:B------:R-:W-:-:S07]  /*03e0*/  ISETP.NE.AND P1, PT, R0, RZ, PT ;  /* 0x000000ff0000720c */ /* 0x000fce0003f25270 */
[----:B------:R-:W-:Y:S06]  /*03f0*/  @!P0 BRA `(.L_x_51) ;  /* 0x00000000002c8947 */ /* 0x000fec0003800000 */
[----:B------:R-:W-:Y:S01]  /*0400*/  MOV R11, 0x7fffffff ;  /* 0x7fffffff000b7802 */ /* 0x000fe20000000f00 */
[C---:B0-----:R-:W-:Y:S01]  /*0410*/  IMAD.WIDE.U32 R6, R9.reuse, 0x4, R4 ;  /* 0x0000000409067825 */ /* 0x041fe200078e0004 */
[----:B------:R-:W-:-:S04]  /*0420*/  IADD3 R9, PT, PT, R9, 0x8, RZ ;  /* 0x0000000809097810 */ /* 0x000fc80007ffe0ff */
[----:B------:R1:W-:Y:S04]  /*0430*/  STG.E desc[UR4][R6.64], R11 ;  /* 0x0000000b06007986 */ /* 0x0003e8000c101904 */
[----:B------:R1:W-:Y:S04]  /*0440*/  STG.E desc[UR4][R6.64+0x4], R11 ;  /* 0x0000040b06007986 */ /* 0x0003e8000c101904 */
[----:B------:R1:W-:Y:S04]  /*0450*/  STG.E desc[UR4][R6.64+0x8], R11 ;  /* 0x0000080b06007986 */ /* 0x0003e8000c101904 */
[----:B------:R1:W-:Y:S04]  /*0460*/  STG.E desc[UR4][R6.64+0xc], R11 ;  /* 0x00000c0b06007986 */ /* 0x0003e8000c101904 */
[----:B------:R1:W-:Y:S04]  /*0470*/  STG.E desc[UR4][R6.64+0x10], R11 ;  /* 0x0000100b06007986 */ /* 0x0003e8000c101904 */
[----:B------:R1:W-:Y:S04]  /*0480*/  STG.E desc[UR4][R6.64+0x14], R11 ;  /* 0x0000140b06007986 */ /* 0x0003e8000c101904 */
[----:B------:R1:W-:Y:S04]  /*0490*/  STG.E desc[UR4][R6.64+0x18], R11 ;  /* 0x0000180b06007986 */ /* 0x0003e8000c101904 */
[----:B------:R1:W-:Y:S02]  /*04a0*/  STG.E desc[UR4][R6.64+0x1c], R11 ;  /* 0x00001c0b06007986 */ /* 0x0003e4000c101904 */
.L_x_51:
[----:B------:R-:W-:Y:S05]  /*04b0*/  @!P1 EXIT ;  /* 0x000000000000994d */ /* 0x000fea0003800000 */
[----:B------:R-:W-:Y:S02]  /*04c0*/  ISETP.GE.U32.AND P0, PT, R0, 0x4, PT ;  /* 0x000000040000780c */ /* 0x000fe40003f06070 */
[----:B------:R-:W-:-:S04]  /*04d0*/  LOP3.LUT R13, R13, 0x3, RZ, 0xc0, !PT ;  /* 0x000000030d0d7812 */ /* 0x000fc800078ec0ff */
[----:B------:R-:W-:-:S07]  /*04e0*/  ISETP.NE.AND P1, PT, R13, RZ, PT ;  /* 0x000000ff0d00720c */ /* 0x000fce0003f25270 */
[----:B------:R-:W-:Y:S06]  /*04f0*/  @!P0 BRA `(.L_x_52) ;  /* 0x00000000001c8947 */ /* 0x000fec0003800000 */
[C---:B------:R-:W-:Y:S01]  /*0500*/  IMAD.WIDE.U32 R4, R9.reuse, 0x4, R4 ;  /* 0x0000000409047825 */ /* 0x040fe200078e0004 */
[----:B01----:R-:W-:Y:S02]  /*0510*/  MOV R7, 0x7fffffff ;  /* 0x7fffffff00077802 */ /* 0x003fe40000000f00 */
[----:B------:R-:W-:-:S03]  /*0520*/  IADD3 R9, PT, PT, R9, 0x4, RZ ;  /* 0x0000000409097810 */ /* 0x000fc60007ffe0ff */
[----:B------:R2:W-:Y:S04]  /*0530*/  STG.E desc[UR4][R4.64], R7 ;  /* 0x0000000704007986 */ /* 0x0005e8000c101904 */
[----:B------:R2:W-:Y:S04]  /*0540*/  STG.E desc[UR4][R4.64+0x4], R7 ;  /* 0x0000040704007986 */ /* 0x0005e8000c101904 */
[----:B------:R2:W-:Y:S04]  /*0550*/  STG.E desc[UR4][R4.64+0x8], R7 ;  /* 0x0000080704007986 */ /* 0x0005e8000c101904 */
[----:B------:R2:W-:Y:S02]  /*0560*/  STG.E desc[UR4][R4.64+0xc], R7 ;  /* 0x00000c0704007986 */ /* 0x0005e4000c101904 */
.L_x_52:
[----:B------:R-:W-:Y:S05]  /*0570*/  @!P1 EXIT ;  /* 0x000000000000994d */ /* 0x000fea0003800000 */
[----:B------:R-:W-:Y:S01]  /*0580*/  IMAD.WIDE.U32 R2, R9, 0x4, R2 ;  /* 0x0000000409027825 */ /* 0x000fe200078e0002 */
[----:B------:R-:W-:-:S03]  /*0590*/  IADD3 R13, PT, PT, -R13, RZ, RZ ;  /* 0x000000ff0d0d7210 */ /* 0x000fc60007ffe1ff */
[----:B012---:R-:W-:Y:S01]  /*05a0*/  IMAD.MOV.U32 R7, RZ, RZ, 0x7fffffff ;  /* 0x7fffffffff077424 */ /* 0x007fe200078e00ff */
[----:B------:R-:W-:-:S04]  /*05b0*/  IADD3 R0, P0, PT, R2, UR6, RZ ;  /* 0x0000000602007c10 */ /* 0x000fc8000ff1e0ff */
[----:B------:R-:W-:-:S09]  /*05c0*/  IADD3.X R5, PT, PT, R3, UR7, RZ, P0, !PT ;  /* 0x0000000703057c10 */ /* 0x000fd200087fe4ff */
.L_x_53:
[----:B------:R-:W-:Y:S02]  /*05d0*/  MOV R2, R0 ;  /* 0x0000000000027202 */ /* 0x000fe40000000f00 */
[-C--:B------:R-:W-:Y:S02]  /*05e0*/  MOV R3, R5.reuse ;  /* 0x0000000500037202 */ /* 0x080fe40000000f00 */
[----:B------:R-:W-:Y:S02]  /*05f0*/  IADD3 R13, PT, PT, R13, 0x1, RZ ;  /* 0x000000010d0d7810 */ /* 0x000fe40007ffe0ff */
[----:B------:R-:W-:Y:S01]  /*0600*/  IADD3 R0, P1, PT, R0, 0x4, RZ ;  /* 0x0000000400007810 */ /* 0x000fe20007f3e0ff */
[----:B------:R0:W-:Y:S01]  /*0610*/  STG.E desc[UR4][R2.64], R7 ;  /* 0x0000000702007986 */ /* 0x0001e2000c101904 */
[----:B------:R-:W-:Y:S02]  /*0620*/  ISETP.NE.AND P0, PT, R13, RZ, PT ;  /* 0x000000ff0d00720c */ /* 0x000fe40003f05270 */
[----:B------:R-:W-:-:S11]  /*0630*/  IADD3.X R5, PT, PT, RZ, R5, RZ, P1, !PT ;  /* 0x00000005ff057210 */ /* 0x000fd60000ffe4ff */
[----:B0-----:R-:W-:Y:S05]  /*0640*/  @P0 BRA `(.L_x_53) ;  /* 0xfffffffc00e00947 */ /* 0x001fea000383ffff */
[----:B------:R-:W-:Y:S05]  /*0650*/  EXIT ;  /* 0x000000000000794d */ /* 0x000fea0003800000 */
.L_x_48:
[----:B------:R-:W0:Y:S01]  /*0660*/  LDC R7, c[0x0][0x38c] ;  /* 0x0000e300ff077b82 */ /* 0x000e220000000800 */
[----:B------:R-:W-:Y:S01]  /*0670*/  BSSY.RECONVERGENT B0, `(.L_x_54) ;  /* 0x0000054000007945 */ /* 0x000fe20003800200 */
[----:B0-----:R-:W-:-:S04]  /*0680*/  IADD3 R10, PT, PT, R0, R7, RZ ;  /* 0x00000007000a7210 */ /* 0x001fc80007ffe0ff */
[C---:B------:R-:W-:Y:S02]  /*0690*/  ISETP.GE.AND P0, PT, R10.reuse, 0x2, PT ;  /* 0x000000020a00780c */ /* 0x040fe40003f06270 */
[----:B------:R-:W-:-:S11]  /*06a0*/  IADD3 R11, PT, PT, R10, -0x1, RZ ;  /* 0xffffffff0a0b7810 */ /* 0x000fd60007ffe0ff */
[----:B------:R-:W-:Y:S05]  /*06b0*/  @!P0 BRA `(.L_x_55) ;  /* 0x00000004003c8947 */ /* 0x000fea0003800000 */
[----:B------:R-:W-:Y:S01]  /*06c0*/  IADD3 R6, PT, PT, R10, -0x2, RZ ;  /* 0xfffffffe0a067810 */ /* 0x000fe20007ffe0ff */
[----:B------:R-:W-:Y:S01]  /*06d0*/  BSSY.RECONVERGENT B1, `(.L_x_56) ;  /* 0x0000022000017945 */ /* 0x000fe20003800200 */
[----:B------:R-:W-:Y:S01]  /*06e0*/  LOP3.LUT R14, R11, 0xf, RZ, 0xc0, !PT ;  /* 0x0000000f0b0e7812 */ /* 0x000fe200078ec0ff */
[----:B------:R-:W-:Y:S01]  /*06f0*/  HFMA2 R17, -RZ, RZ, 0, 0 ;  /* 0x00000000ff117431 */ /* 0x000fe200000001ff */
[----:B------:R-:W-:Y:S02]  /*0700*/  ISETP.GE.U32.AND P1, PT, R6, 0xf, PT ;  /* 0x0000000f0600780c */ /* 0x000fe40003f26070 */
[----:B------:R-:W-:-:S11]  /*0710*/  ISETP.NE.AND P0, PT, R14, RZ, PT ;  /* 0x000000ff0e00720c */ /* 0x000fd60003f05270 */
[----:B------:R-:W-:Y:S05]  /*0720*/  @!P1 BRA `(.L_x_57) ;  /* 0x0000000000709947 */ /* 0x000fea0003800000 */
[----:B------:R-:W-:Y:S02]  /*0730*/  IADD3 R12, P1, PT, R4, 0x20, RZ ;  /* 0x00000020040c7810 */ /* 0x000fe40007f3e0ff */
[----:B------:R-:W-:Y:S02]  /*0740*/  LOP3.LUT R17, R11, 0xfffffff0, RZ, 0xc0, !PT ;  /* 0xfffffff00b117812 */ /* 0x000fe400078ec0ff */
[----:B------:R-:W-:Y:S02]  /*0750*/  MOV R21, 0x7fffffff ;  /* 0x7fffffff00157802 */ /* 0x000fe40000000f00 */
[----:B------:R-:W-:Y:S02]  /*0760*/  IADD3.X R19, PT, PT, RZ, R5, RZ, P1, !PT ;  /* 0x00000005ff137210 */ /* 0x000fe40000ffe4ff */
[----:B------:R-:W-:-:S07]  /*0770*/  IADD3 R6, PT, PT, -R17, RZ, RZ ;  /* 0x000000ff11067210 */ /* 0x000fce0007ffe1ff */
.L_x_58:
[----:B0-----:R-:W-:Y:S01]  /*0780*/  MOV R8, R12 ;  /* 0x0000000c00087202 */ /* 0x001fe20000000f00 */
[----:B------:R-:W-:Y:S01]  /*0790*/  IMAD.MOV.U32 R9, RZ, RZ, R19 ;  /* 0x000000ffff097224 */ /* 0x000fe200078e0013 */
[----:B------:R-:W-:Y:S02]  /*07a0*/  IADD3 R6, PT, PT, R6, 0x10, RZ ;  /* 0x0000001006067810 */ /* 0x000fe40007ffe0ff */
[----:B------:R-:W-:Y:S02]  /*07b0*/  IADD3 R12, P2, PT, R8, 0x40, RZ ;  /* 0x00000040080c7810 */ /* 0x000fe40007f5e0ff */
        /* <DEDUP_REMOVED lines=19> */
.L_x_57:
[----:B------:R-:W-:Y:S05]  /*08f0*/  BSYNC.RECONVERGENT B1 ;  /* 0x0000000000017941 */ /* 0x000fea0003800200 */
.L_x_56:
[----:B------:R-:W-:Y:S05]  /*0900*/  @!P0 BRA `(.L_x_55) ;  /* 0x0000000000a88947 */ /* 0x000fea0003800000 */
[----:B------:R-:W-:Y:S01]  /*0910*/  ISETP.GE.U32.AND P0, PT, R14, 0x8, PT ;  /* 0x000000080e00780c */ /* 0x000fe20003f06070 */
[----:B------:R-:W-:Y:S01]  /*0920*/  BSSY.RECONVERGENT B1, `(.L_x_59) ;  /* 0x000000f000017945 */ /* 0x000fe20003800200 */
        /* <DEDUP_REMOVED lines=14> */
.L_x_60:
[----:B------:R-:W-:Y:S05]  /*0a10*/  BSYNC.RECONVERGENT B1 ;  /* 0x0000000000017941 */ /* 0x000fea0003800200 */
.L_x_59:
[----:B------:R-:W-:Y:S05]  /*0a20*/  @!P1 BRA `(.L_x_55) ;  /* 0x0000000000609947 */ /* 0x000fea0003800000 */
[----:B------:R-:W-:Y:S02]  /*0a30*/  ISETP.GE.U32.AND P0, PT, R6, 0x4, PT ;  /* 0x000000040600780c */ /* 0x000fe40003f06070 */
[----:B------:R-:W-:-:S04]  /*0a40*/  LOP3.LUT R6, R11, 0x3, RZ, 0xc0, !PT ;  /* 0x000000030b067812 */ /* 0x000fc800078ec0ff */
[----:B------:R-:W-:-:S07]  /*0a50*/  ISETP.NE.AND P1, PT, R6, RZ, PT ;  /* 0x000000ff0600720c */ /* 0x000fce0003f25270 */
[----:B-1----:R-:W-:Y:S01]  /*0a60*/  @P0 MOV R19, 0x7fffffff ;  /* 0x7fffffff00130802 */ /* 0x002fe20000000f00 */
[C---:B0-----:R-:W-:Y:S01]  /*0a70*/  @P0 IMAD.WIDE.U32 R8, R17.reuse, 0x4, R4 ;  /* 0x0000000411080825 */ /* 0x041fe200078e0004 */
[----:B------:R-:W-:-:S04]  /*0a80*/  @P0 IADD3 R17, PT, PT, R17, 0x4, RZ ;  /* 0x0000000411110810 */ /* 0x000fc80007ffe0ff */
[----:B------:R2:W-:Y:S04]  /*0a90*/  @P0 STG.E desc[UR4][R8.64], R19 ;  /* 0x0000001308000986 */ /* 0x0005e8000c101904 */
[----:B------:R2:W-:Y:S04]  /*0aa0*/  @P0 STG.E desc[UR4][R8.64+0x4], R19 ;  /* 0x0000041308000986 */ /* 0x0005e8000c101904 */
[----:B------:R2:W-:Y:S04]  /*0ab0*/  @P0 STG.E desc[UR4][R8.64+0x8], R19 ;  /* 0x0000081308000986 */ /* 0x0005e8000c101904 */
[----:B------:R2:W-:Y:S01]  /*0ac0*/  @P0 STG.E desc[UR4][R8.64+0xc], R19 ;  /* 0x00000c1308000986 */ /* 0x0005e2000c101904 */
[----:B------:R-:W-:Y:S05]  /*0ad0*/  @!P1 BRA `(.L_x_55) ;  /* 0x0000000000349947 */ /* 0x000fea0003800000 */
[----:B------:R-:W-:Y:S01]  /*0ae0*/  IMAD.WIDE.U32 R2, R17, 0x4, R2 ;  /* 0x0000000411027825 */ /* 0x000fe200078e0002 */
[----:B------:R-:W-:Y:S02]  /*0af0*/  IADD3 R6, PT, PT, -R6, RZ, RZ ;  /* 0x000000ff06067210 */ /* 0x000fe40007ffe1ff */
[----:B------:R-:W-:Y:S02]  /*0b00*/  MOV R17, 0x7fffffff ;  /* 0x7fffffff00117802 */ /* 0x000fe40000000f00 */
[----:B--2---:R-:W-:-:S04]  /*0b10*/  IADD3 R8, P0, PT, R2, UR6, RZ ;  /* 0x0000000602087c10 */ /* 0x004fc8000ff1e0ff */
[----:B------:R-:W-:-:S09]  /*0b20*/  IADD3.X R9, PT, PT, R3, UR7, RZ, P0, !PT ;  /* 0x0000000703097c10 */ /* 0x000fd200087fe4ff */
.L_x_61:
[----:B------:R-:W-:Y:S02]  /*0b30*/  MOV R2, R8 ;  /* 0x0000000800027202 */ /* 0x000fe40000000f00 */
[-C--:B------:R-:W-:Y:S02]  /*0b40*/  MOV R3, R9.reuse ;  /* 0x0000000900037202 */ /* 0x080fe40000000f00 */
[----:B------:R-:W-:Y:S02]  /*0b50*/  IADD3 R6, PT, PT, R6, 0x1, RZ ;  /* 0x0000000106067810 */ /* 0x000fe40007ffe0ff */
[----:B------:R-:W-:Y:S01]  /*0b60*/  IADD3 R8, P1, PT, R8, 0x4, RZ ;  /* 0x0000000408087810 */ /* 0x000fe20007f3e0ff */
[----:B------:R3:W-:Y:S01]  /*0b70*/  STG.E desc[UR4][R2.64], R17 ;  /* 0x0000001102007986 */ /* 0x0007e2000c101904 */
[----:B------:R-:W-:Y:S02]  /*0b80*/  ISETP.NE.AND P0, PT, R6, RZ, PT ;  /* 0x000000ff0600720c */ /* 0x000fe40003f05270 */
[----:B------:R-:W-:-:S11]  /*0b90*/  IADD3.X R9, PT, PT, RZ, R9, RZ, P1, !PT ;  /* 0x00000009ff097210 */ /* 0x000fd60000ffe4ff */
[----:B---3--:R-:W-:Y:S05]  /*0ba0*/  @P0 BRA `(.L_x_61) ;  /* 0xfffffffc00e00947 */ /* 0x008fea000383ffff */
.L_x_55:
[----:B------:R-:W-:Y:S05]  /*0bb0*/  BSYNC.RECONVERGENT B0 ;  /* 0x0000000000007941 */ /* 0x000fea0003800200 */
.L_x_54:
[----:B------:R-:W-:Y:S01]  /*0bc0*/  VIADDMNMX R2, R7, 0x1, R10, !PT ;  /* 0x0000000107027846 */ /* 0x000fe2000780010a */
[----:B------:R-:W-:Y:S01]  /*0bd0*/  BSSY.RECONVERGENT B0, `(.L_x_62) ;  /* 0x0000068000007945 */ /* 0x000fe20003800200 */
[----:B------:R-:W-:Y:S01]  /*0be0*/  HFMA2 R18, -RZ, RZ, 0, 0 ;  /* 0x00000000ff127431 */ /* 0x000fe200000001ff */
[----:B------:R-:W-:Y:S02]  /*0bf0*/  MOV R16, RZ ;  /* 0x000000ff00107202 */ /* 0x000fe40000000f00 */
[C---:B------:R-:W-:Y:S01]  /*0c00*/  IMAD.IADD R12, R2.reuse, 0x1, -R7 ;  /* 0x00000001020c7824 */ /* 0x040fe200078e0a07 */
[----:B------:R-:W-:Y:S02]  /*0c10*/  IADD3 R7, PT, PT, -R2, R7, RZ ;  /* 0x0000000702077210 */ /* 0x000fe40007ffe1ff */
[----:B------:R-:W3:Y:S02]  /*0c20*/  LDC.64 R2, c[0x0][0x380] ;  /* 0x0000e000ff027b82 */ /* 0x000ee40000000a00 */
[----:B------:R-:W-:-:S02]  /*0c30*/  ISETP.GT.U32.AND P0, PT, R7, -0x10, PT ;  /* 0xfffffff00700780c */ /* 0x000fc40003f04070 */
[----:B------:R-:W-:-:S04]  /*0c40*/  LOP3.LUT R24, R12, 0xf, RZ, 0xc0, !PT ;  /* 0x0000000f0c187812 */ /* 0x000fc800078ec0ff */
[----:B------:R-:W-:-:S07]  /*0c50*/  ISETP.NE.AND P1, PT, R24, RZ, PT ;  /* 0x000000ff1800720c */ /* 0x000fce0003f25270 */
[----:B------:R-:W-:Y:S06]  /*0c60*/  @P0 BRA `(.L_x_63) ;  /* 0x0000000400780947 */ /* 0x000fec0003800000 */
[----:B------:R-:W-:Y:S02]  /*0c70*/  MOV R6, 0x20 ;  /* 0x0000002000067802 */ /* 0x000fe40000000f00 */
[----:B------:R-:W-:Y:S02]  /*0c80*/  MOV R7, 0x0 ;  /* 0x0000000000077802 */ /* 0x000fe40000000f00 */
[----:B------:R-:W-:Y:S02]  /*0c90*/  LOP3.LUT R14, R12, 0xfffffff0, RZ, 0xc0, !PT ;  /* 0xfffffff00c0e7812 */ /* 0x000fe400078ec0ff */
[----:B------:R-:W-:Y:S01]  /*0ca0*/  MOV R18, RZ ;  /* 0x000000ff00127202 */ /* 0x000fe20000000f00 */
[----:B---3--:R-:W-:Y:S01]  /*0cb0*/  IMAD.WIDE.U32 R6, R2, 0x1, R6 ;  /* 0x0000000102067825 */ /* 0x008fe200078e0006 */
[----:B------:R-:W-:-:S04]  /*0cc0*/  IADD3 R14, PT, PT, -R14, RZ, RZ ;  /* 0x000000ff0e0e7210 */ /* 0x000fc80007ffe1ff */
[----:B------:R-:W-:-:S07]  /*0cd0*/  IADD3 R17, PT, PT, R7, R3, RZ ;  /* 0x0000000307117210 */ /* 0x000fce0007ffe0ff */
.L_x_64:
[----:B012---:R-:W-:Y:S02]  /*0ce0*/  MOV R8, R6 ;  /* 0x0000000600087202 */ /* 0x007fe40000000f00 */
[----:B------:R-:W-:-:S03]  /*0cf0*/  MOV R9, R17 ;  /* 0x0000001100097202 */ /* 0x000fc60000000f00 */
[----:B------:R-:W-:-:S05]  /*0d00*/  IMAD.WIDE R8, R15, 0x4, R8 ;  /* 0x000000040f087825 */ /* 0x000fca00078e0208 */
[----:B------:R-:W2:Y:S04]  /*0d10*/  LDG.E.CONSTANT R27, desc[UR4][R8.64+-0x20] ;  /* 0xffffe004081b7981 */ /* 0x000ea8000c1e9900 */
[----:B------:R-:W3:Y:S04]  /*0d20*/  LDG.E.CONSTANT R25, desc[UR4][R8.64+-0x1c] ;  /* 0xffffe40408197981 */ /* 0x000ee8000c1e9900 */
[----:B------:R-:W4:Y:S04]  /*0d30*/  LDG.E.CONSTANT R23, desc[UR4][R8.64+-0x18] ;  /* 0xffffe80408177981 */ /* 0x000f28000c1e9900 */
[----:B------:R-:W5:Y:S04]  /*0d40*/  LDG.E.CONSTANT R22, desc[UR4][R8.64+-0x14] ;  /* 0xffffec0408167981 */ /* 0x000f68000c1e9900 */
[----:B------:R-:W5:Y:S04]  /*0d50*/  LDG.E.CONSTANT R21, desc[UR4][R8.64+-0x10] ;  /* 0xfffff00408157981 */ /* 0x000f68000c1e9900 */
[----:B------:R-:W5:Y:S04]  /*0d60*/  LDG.E.CONSTANT R20, desc[UR4][R8.64+-0xc] ;  /* 0xfffff40408147981 */ /* 0x000f68000c1e9900 */
[----:B------:R-:W5:Y:S01]  /*0d70*/  LDG.E.CONSTANT R19, desc[UR4][R8.64+-0x8] ;  /* 0xfffff80408137981 */ /* 0x000f62000c1e9900 */
[----:B--2---:R-:W-:-:S04]  /*0d80*/  FADD R29, R27, -R18 ;  /* 0x800000121b1d7221 */ /* 0x004fc80000000000 */
[----:B------:R-:W-:-:S04]  /*0d90*/  FADD R27, R29, R16 ;  /* 0x000000101d1b7221 */ /* 0x000fc80000000000 */
[----:B------:R-:W-:-:S04]  /*0da0*/  FADD R16, R27, -R16 ;  /* 0x800000101b107221 */ /* 0x000fc80000000000 */
[----:B------:R-:W-:Y:S02]  /*0db0*/  FADD R18, -R29, R16 ;  /* 0x000000101d127221 */ /* 0x000fe40000000100 */
[----:B------:R-:W2:Y:S02]  /*0dc0*/  LDG.E.CONSTANT R16, desc[UR4][R8.64+-0x4] ;  /* 0xfffffc0408107981 */ /* 0x000ea4000c1e9900 */
[----:B---3--:R-:W-:-:S04]  /*0dd0*/  FADD R18, -R18, R25 ;  /* 0x0000001912127221 */ /* 0x008fc80000000100 */
[----:B------:R-:W-:-:S04]  /*0de0*/  FADD R26, R27, R18 ;  /* 0x000000121b1a7221 */ /* 0x000fc80000000000 */
[----:B------:R-:W-:-:S04]  /*0df0*/  FADD R27, -R27, R26 ;  /* 0x0000001a1b1b7221 */ /* 0x000fc80000000100 */
[----:B------:R-:W-:Y:S02]  /*0e00*/  FADD R28, -R18, R27 ;  /* 0x0000001b121c7221 */ /* 0x000fe40000000100 */
[----:B------:R-:W3:Y:S02]  /*0e10*/  LDG.E.CONSTANT R18, desc[UR4][R8.64] ;  /* 0x0000000408127981 */ /* 0x000ee4000c1e9900 */
[----:B----4-:R-:W-:-:S04]  /*0e20*/  FADD R23, -R28, R23 ;  /* 0x000000171c177221 */ /* 0x010fc80000000100 */
[----:B------:R-:W-:-:S04]  /*0e30*/  FADD R25, R26, R23 ;  /* 0x000000171a197221 */ /* 0x000fc80000000000 */
[----:B------:R-:W-:-:S04]  /*0e40*/  FADD R26, -R26, R25 ;  /* 0x000000191a1a7221 */ /* 0x000fc80000000100 */
[----:B------:R-:W-:Y:S02]  /*0e50*/  FADD R27, -R23, R26 ;  /* 0x0000001a171b7221 */ /* 0x000fe40000000100 */
[----:B------:R-:W4:Y:S02]  /*0e60*/  LDG.E.CONSTANT R23, desc[UR4][R8.64+0x4] ;  /* 0x0000040408177981 */ /* 0x000f24000c1e9900 */
[----:B-----5:R-:W-:-:S04]  /*0e70*/  FADD R22, -R27, R22 ;  /* 0x000000161b167221 */ /* 0x020fc80000000100 */
[----:B------:R-:W-:-:S04]  /*0e80*/  FADD R26, R25, R22 ;  /* 0x00000016191a7221 */ /* 0x000fc80000000000 */
[----:B------:R-:W-:-:S04]  /*0e90*/  FADD R25, -R25, R26 ;  /* 0x0000001a19197221 */ /* 0x000fc80000000100 */
[----:B------:R-:W-:Y:S02]  /*0ea0*/  FADD R28, -R22, R25 ;  /* 0x00000019161c7221 */ /* 0x000fe40000000100 */
[----:B------:R-:W5:Y:S02]  /*0eb0*/  LDG.E.CONSTANT R22, desc[UR4][R8.64+0x8] ;  /* 0x0000080408167981 */ /* 0x000f64000c1e9900 */
[----:B------:R-:W-:-:S04]  /*0ec0*/  FADD R21, -R28, R21 ;  /* 0x000000151c157221 */ /* 0x000fc80000000100 */
        /* <DEDUP_REMOVED lines=14> */
[----:B--2---:R-:W-:-:S04]  /*0fb0*/  FADD R26, -R27, R16 ;  /* 0x000000101b1a7221 */ /* 0x004fc80000000100 */
[----:B------:R-:W-:-:S04]  /*0fc0*/  FADD R16, R19, R26 ;  /* 0x0000001a13107221 */ /* 0x000fc80000000000 */
[----:B------:R-:W-:-:S04]  /*0fd0*/  FADD R19, -R19, R16 ;  /* 0x0000001013137221 */ /* 0x000fc80000000100 */
[----:B------:R-:W-:Y:S02]  /*0fe0*/  FADD R27, -R26, R19 ;  /* 0x000000131a1b7221 */ /* 0x000fe40000000100 */
[----:B------:R-:W2:Y:S04]  /*0ff0*/  LDG.E.CONSTANT R19, desc[UR4][R8.64+0x18] ;  /* 0x0000180408137981 */ /* 0x000ea8000c1e9900 */
[----:B------:R0:W2:Y:S01]  /*1000*/  LDG.E.CONSTANT R26, desc[UR4][R8.64+0x1c] ;  /* 0x00001c04081a7981 */ /* 0x0000a2000c1e9900 */
[----:B---3--:R-:W-:Y:S01]  /*1010*/  FADD R27, -R27, R18 ;  /* 0x000000121b1b7221 */ /* 0x008fe20000000100 */
[----:B------:R-:W-:Y:S02]  /*1020*/  IADD3 R14, PT, PT, R14, 0x10, RZ ;  /* 0x000000100e0e7810 */ /* 0x000fe40007ffe0ff */
[----:B------:R-:W-:Y:S01]  /*1030*/  IADD3 R15, PT, PT, R15, 0x10, RZ ;  /* 0x000000100f0f7810 */ /* 0x000fe20007ffe0ff */
[----:B------:R-:W-:Y:S01]  /*1040*/  FADD R29, R16, R27 ;  /* 0x0000001b101d7221 */ /* 0x000fe20000000000 */
[----:B------:R-:W-:-:S03]  /*1050*/  ISETP.NE.AND P0, PT, R14, RZ, PT ;  /* 0x000000ff0e00720c */ /* 0x000fc60003f05270 */
[----:B------:R-:W-:-:S04]  /*1060*/  FADD R16, -R16, R29 ;  /* 0x0000001d10107221 */ /* 0x000fc80000000100 */
[----:B------:R-:W-:-:S04]  /*1070*/  FADD R16, -R27, R16 ;  /* 0x000000101b107221 */ /* 0x000fc80000000100 */
[----:B----4-:R-:W-:-:S04]  /*1080*/  FADD R16, -R16, R23 ;  /* 0x0000001710107221 */ /* 0x010fc80000000100 */
[----:B------:R-:W-:-:S04]  /*1090*/  FADD R18, R29, R16 ;  /* 0x000000101d127221 */ /* 0x000fc80000000000 */
[----:B------:R-:W-:-:S04]  /*10a0*/  FADD R29, -R29, R18 ;  /* 0x000000121d1d7221 */ /* 0x000fc80000000100 */
[----:B------:R-:W-:-:S04]  /*10b0*/  FADD R29, -R16, R29 ;  /* 0x0000001d101d7221 */ /* 0x000fc80000000100 */
[----:B-----5:R-:W-:-:S04]  /*10c0*/  FADD R29, -R29, R22 ;  /* 0x000000161d1d7221 */ /* 0x020fc80000000100 */
[----:B------:R-:W-:-:S04]  /*10d0*/  FADD R23, R18, R29 ;  /* 0x0000001d12177221 */ /* 0x000fc80000000000 */
[----:B------:R-:W-:-:S04]  /*10e0*/  FADD R18, -R18, R23 ;  /* 0x0000001712127221 */ /* 0x000fc80000000100 */
[----:B------:R-:W-:-:S04]  /*10f0*/  FADD R18, -R29, R18 ;  /* 0x000000121d127221 */ /* 0x000fc80000000100 */
[----:B------:R-:W-:-:S04]  /*1100*/  FADD R18, -R18, R21 ;  /* 0x0000001512127221 */ /* 0x000fc80000000100 */
[----:B0-----:R-:W-:-:S04]  /*1110*/  FADD R8, R23, R18 ;  /* 0x0000001217087221 */ /* 0x001fc80000000000 */
[----:B------:R-:W-:-:S04]  /*1120*/  FADD R23, -R23, R8 ;  /* 0x0000000817177221 */ /* 0x000fc80000000100 */
[----:B------:R-:W-:-:S04]  /*1130*/  FADD R23, -R18, R23 ;  /* 0x0000001712177221 */ /* 0x000fc80000000100 */
[----:B------:R-:W-:-:S04]  /*1140*/  FADD R23, -R23, R20 ;  /* 0x0000001417177221 */ /* 0x000fc80000000100 */
[----:B------:R-:W-:-:S04]  /*1150*/  FADD R9, R8, R23 ;  /* 0x0000001708097221 */ /* 0x000fc80000000000 */
[----:B------:R-:W-:-:S04]  /*1160*/  FADD R8, -R8, R9 ;  /* 0x0000000908087221 */ /* 0x000fc80000000100 */
[----:B------:R-:W-:-:S04]  /*1170*/  FADD R8, -R23, R8 ;  /* 0x0000000817087221 */ /* 0x000fc80000000100 */
[----:B------:R-:W-:-:S04]  /*1180*/  FADD R8, -R8, R25 ;  /* 0x0000001908087221 */ /* 0x000fc80000000100 */
[----:B------:R-:W-:-:S04]  /*1190*/  FADD R16, R9, R8 ;  /* 0x0000000809107221 */ /* 0x000fc80000000000 */
[----:B------:R-:W-:-:S04]  /*11a0*/  FADD R9, -R9, R16 ;  /* 0x0000001009097221 */ /* 0x000fc80000000100 */
[----:B------:R-:W-:-:S04]  /*11b0*/  FADD R8, -R8, R9 ;  /* 0x0000000908087221 */ /* 0x000fc80000000100 */
[----:B--2---:R-:W-:-:S04]  /*11c0*/  FADD R19, -R8, R19 ;  /* 0x0000001308137221 */ /* 0x004fc80000000100 */
[----:B------:R-:W-:-:S04]  /*11d0*/  FADD R9, R16, R19 ;  /* 0x0000001310097221 */ /* 0x000fc80000000000 */
[----:B------:R-:W-:-:S04]  /*11e0*/  FADD R16, -R16, R9 ;  /* 0x0000000910107221 */ /* 0x000fc80000000100 */
[----:B------:R-:W-:-:S04]  /*11f0*/  FADD R19, -R19, R16 ;  /* 0x0000001013137221 */ /* 0x000fc80000000100 */
[----:B------:R-:W-:-:S04]  /*1200*/  FADD R26, -R19, R26 ;  /* 0x0000001a131a7221 */ /* 0x000fc80000000100 */
[----:B------:R-:W-:-:S04]  /*1210*/  FADD R16, R9, R26 ;  /* 0x0000001a09107221 */ /* 0x000fc80000000000 */
[----:B------:R-:W-:-:S04]  /*1220*/  FADD R9, -R9, R16 ;  /* 0x0000001009097221 */ /* 0x000fc80000000100 */
[----:B------:R-:W-:Y:S01]  /*1230*/  FADD R18, -R26, R9 ;  /* 0x000000091a127221 */ /* 0x000fe20000000100 */
[----:B------:R-:W-:Y:S06]  /*1240*/  @P0 BRA `(.L_x_64) ;  /* 0xfffffff800a40947 */ /* 0x000fec000383ffff */
.L_x_63:
[----:B------:R-:W-:Y:S05]  /*1250*/  BSYNC.RECONVERGENT B0 ;  /* 0x0000000000007941 */ /* 0x000fea0003800200 */
.L_x_62:
[----:B------:R-:W-:Y:S04]  /*1260*/  BSSY.RECONVERGENT B0, `(.L_x_65) ;  /* 0x0000062000007945 */ /* 0x000fe80003800200 */
[----:B------:R-:W-:Y:S05]  /*1270*/  @!P1 BRA `(.L_x_66) ;  /* 0x0000000400809947 */ /* 0x000fea0003800000 */
[----:B------:R-:W-:Y:S01]  /*1280*/  ISETP.GE.U32.AND P0, PT, R24, 0x8, PT ;  /* 0x000000081800780c */ /* 0x000fe20003f06070 */
[----:B------:R-:W-:Y:S01]  /*1290*/  BSSY.RECONVERGENT B1, `(.L_x_67) ;  /* 0x000002f000017945 */ /* 0x000fe20003800200 */
[----:B------:R-:W-:-:S04]  /*12a0*/  LOP3.LUT R22, R12, 0x7, RZ, 0xc0, !PT ;  /* 0x000000070c167812 */ /* 0x000fc800078ec0ff */
[----:B------:R-:W-:-:S07]  /*12b0*/  ISETP.NE.AND P1, PT, R22, RZ, PT ;  /* 0x000000ff1600720c */ /* 0x000fce0003f25270 */
[----:B------:R-:W-:Y:S06]  /*12c0*/  @!P0 BRA `(.L_x_68) ;  /* 0x0000000000ac8947 */ /* 0x000fec0003800000 */
[----:B------:R-:W4:Y:S02]  /*12d0*/  LDC.64 R6, c[0x0][0x380] ;  /* 0x0000e000ff067b82 */ /* 0x000f240000000a00 */
[----:B----4-:R-:W-:-:S05]  /*12e0*/  IMAD.WIDE R6, R15, 0x4, R6 ;  /* 0x000000040f067825 */ /* 0x010fca00078e0206 */
[----:B0-----:R-:W4:Y:S04]  /*12f0*/  LDG.E.CONSTANT R21, desc[UR4][R6.64] ;  /* 0x0000000406157981 */ /* 0x001f28000c1e9900 */
[----:B------:R-:W5:Y:S04]  /*1300*/  LDG.E.CONSTANT R25, desc[UR4][R6.64+0x4] ;  /* 0x0000040406197981 */ /* 0x000f68000c1e9900 */
[----:B-12---:R-:W2:Y:S04]  /*1310*/  LDG.E.CONSTANT R19, desc[UR4][R6.64+0x8] ;  /* 0x0000080406137981 */ /* 0x006ea8000c1e9900 */
[----:B------:R-:W3:Y:S04]  /*1320*/  LDG.E.CONSTANT R17, desc[UR4][R6.64+0xc] ;  /* 0x00000c0406117981 */ /* 0x000ee8000c1e9900 */
[----:B------:R-:W3:Y:S04]  /*1330*/  LDG.E.CONSTANT R14, desc[UR4][R6.64+0x10] ;  /* 0x00001004060e7981 */ /* 0x000ee8000c1e9900 */
[----:B------:R-:W3:Y:S04]  /*1340*/  LDG.E.CONSTANT R9, desc[UR4][R6.64+0x14] ;  /* 0x0000140406097981 */ /* 0x000ee8000c1e9900 */
[----:B------:R-:W3:Y:S04]  /*1350*/  LDG.E.CONSTANT R8, desc[UR4][R6.64+0x18] ;  /* 0x0000180406087981 */ /* 0x000ee8000c1e9900 */
[----:B------:R0:W3:Y:S01]  /*1360*/  LDG.E.CONSTANT R20, desc[UR4][R6.64+0x1c] ;  /* 0x00001c0406147981 */ /* 0x0000e2000c1e9900 */
[----:B------:R-:W-:-:S02]  /*1370*/  VIADD R15, R15, 0x8 ;  /* 0x000000080f0f7836 */ /* 0x000fc40000000000 */
        /* <DEDUP_REMOVED lines=8> */
[----:B--2---:R-:W-:-:S04]  /*1400*/  FADD R19, -R16, R19 ;  /* 0x0000001310137221 */ /* 0x004fc80000000100 */
[----:B------:R-:W-:-:S04]  /*1410*/  FADD R21, R18, R19 ;  /* 0x0000001312157221 */ /* 0x000fc80000000000 */
[----:B------:R-:W-:-:S04]  /*1420*/  FADD R18, -R18, R21 ;  /* 0x0000001512127221 */ /* 0x000fc80000000100 */
[----:B------:R-:W-:-:S04]  /*1430*/  FADD R18, -R19, R18 ;  /* 0x0000001213127221 */ /* 0x000fc80000000100 */
[----:B---3--:R-:W-:-:S04]  /*1440*/  FADD R18, -R18, R17 ;  /* 0x0000001112127221 */ /* 0x008fc80000000100 */
        /* <DEDUP_REMOVED lines=18> */
[----:B------:R-:W-:-:S07]  /*1570*/  FADD R18, -R20, R9 ;  /* 0x0000000914127221 */ /* 0x000fce0000000100 */
.L_x_68:
[----:B------:R-:W-:Y:S05]  /*1580*/  BSYNC.RECONVERGENT B1 ;  /* 0x0000000000017941 */ /* 0x000fea0003800200 */
.L_x_67:
        /* <DEDUP_REMOVED lines=8> */
[----:B012---:R-:W2:Y:S04]  /*1610*/  LDG.E.CONSTANT R9, desc[UR4][R6.64] ;  /* 0x0000000406097981 */ /* 0x007ea8000c1e9900 */
[----:B------:R-:W4:Y:S04]  /*1620*/  LDG.E.CONSTANT R19, desc[UR4][R6.64+0x4] ;  /* 0x0000040406137981 */ /* 0x000f28000c1e9900 */
[----:B------:R-:W5:Y:S04]  /*1630*/  LDG.E.CONSTANT R14, desc[UR4][R6.64+0x8] ;  /* 0x00000804060e7981 */ /* 0x000f68000c1e9900 */
[----:B------:R-:W3:Y:S01]  /*1640*/  LDG.E.CONSTANT R21, desc[UR4][R6.64+0xc] ;  /* 0x00000c0406157981 */ /* 0x000ee2000c1e9900 */
[----:B------:R-:W-:Y:S01]  /*1650*/  IADD3 R15, PT, PT, R15, 0x4, RZ ;  /* 0x000000040f0f7810 */ /* 0x000fe20007ffe0ff */
[----:B--2---:R-:W-:-:S04]  /*1660*/  FADD R9, -R18, R9 ;  /* 0x0000000912097221 */ /* 0x004fc80000000100 */
[----:B------:R-:W-:-:S04]  /*1670*/  FADD R17, R16, R9 ;  /* 0x0000000910117221 */ /* 0x000fc80000000000 */
        /* <DEDUP_REMOVED lines=10> */
[----:B---3--:R-:W-:-:S04]  /*1720*/  FADD R8, -R8, R21 ;  /* 0x0000001508087221 */ /* 0x008fc80000000100 */
[----:B------:R-:W-:-:S04]  /*1730*/  FADD R16, R9, R8 ;  /* 0x0000000809107221 */ /* 0x000fc80000000000 */
[----:B------:R-:W-:-:S04]  /*1740*/  FADD R9, -R9, R16 ;  /* 0x0000001009097221 */ /* 0x000fc80000000100 */
[----:B------:R-:W-:-:S07]  /*1750*/  FADD R18, -R8, R9 ;  /* 0x0000000908127221 */ /* 0x000fce0000000100 */
.L_x_70:
[----:B------:R-:W-:Y:S05]  /*1760*/  BSYNC.RECONVERGENT B1 ;  /* 0x0000000000017941 */ /* 0x000fea0003800200 */
.L_x_69:
[----:B------:R-:W-:Y:S05]  /*1770*/  @!P1 BRA `(.L_x_66) ;  /* 0x0000000000409947 */ /* 0x000fea0003800000 */
[----:B------:R-:W4:Y:S01]  /*1780*/  LDC.64 R6, c[0x0][0x380] ;  /* 0x0000e000ff067b82 */ /* 0x000f220000000a00 */
[----:B------:R-:W-:Y:S01]  /*1790*/  BSSY.RECONVERGENT B1, `(.L_x_71) ;  /* 0x000000d000017945 */ /* 0x000fe20003800200 */
[----:B------:R-:W-:-:S07]  /*17a0*/  IADD3 R12, PT, PT, -R12, RZ, RZ ;  /* 0x000000ff0c0c7210 */ /* 0x000fce0007ffe1ff */
.L_x_72:
[----:B012-4-:R-:W-:-:S06]  /*17b0*/  IMAD.WIDE R8, R15, 0x4, R6 ;  /* 0x000000040f087825 */ /* 0x017fcc00078e0206 */
[----:B------:R-:W2:Y:S01]  /*17c0*/  LDG.E.CONSTANT R9, desc[UR4][R8.64] ;  /* 0x0000000408097981 */ /* 0x000ea2000c1e9900 */
[----:B------:R-:W-:Y:S02]  /*17d0*/  IADD3 R12, PT, PT, R12, 0x1, RZ ;  /* 0x000000010c0c7810 */ /* 0x000fe40007ffe0ff */
[----:B------:R-:W-:Y:S02]  /*17e0*/  IADD3 R15, PT, PT, R15, 0x1, RZ ;  /* 0x000000010f0f7810 */ /* 0x000fe40007ffe0ff */
[----:B------:R-:W-:Y:S01]  /*17f0*/  ISETP.NE.AND P0, PT, R12, RZ, PT ;  /* 0x000000ff0c00720c */ /* 0x000fe20003f05270 */
[----:B--2---:R-:W-:-:S04]  /*1800*/  FADD R17, R9, -R18 ;  /* 0x8000001209117221 */ /* 0x004fc80000000000 */
[----:B------:R-:W-:-:S04]  /*1810*/  FADD R19, R17, R16 ;  /* 0x0000001011137221 */ /* 0x000fc80000000000 */
[----:B------:R-:W-:Y:S01]  /*1820*/  FADD R18, R19, -R16 ;  /* 0x8000001013127221 */ /* 0x000fe20000000000 */
[----:B------:R-:W-:-:S03]  /*1830*/  MOV R16, R19 ;  /* 0x0000001300107202 */ /* 0x000fc60000000f00 */
[----:B------:R-:W-:Y:S01]  /*1840*/  FADD R18, -R17, R18 ;  /* 0x0000001211127221 */ /* 0x000fe20000000100 */
[----:B------:R-:W-:Y:S06]  /*1850*/  @P0 BRA `(.L_x_72) ;  /* 0xfffffffc00d40947 */ /* 0x000fec000383ffff */
[----:B------:R-:W-:Y:S05]  /*1860*/  BSYNC.RECONVERGENT B1 ;  /* 0x0000000000017941 */ /* 0x000fea0003800200 */
.L_x_71:
[----:B------:R-:W-:-:S07]  /*1870*/  MOV R16, R19 ;  /* 0x0000001300107202 */ /* 0x000fce0000000f00 */
.L_x_66:
[----:B------:R-:W-:Y:S05]  /*1880*/  BSYNC.RECONVERGENT B0 ;  /* 0x0000000000007941 */ /* 0x000fea0003800200 */
.L_x_65:
[----:B------:R-:W-:-:S13]  /*1890*/  ISETP.GT.AND P0, PT, R10, R13, PT ;  /* 0x0000000d0a00720c */ /* 0x000fda0003f04270 */
[----:B------:R-:W-:Y:S05]  /*18a0*/  @P0 EXIT ;  /* 0x000000000000094d */ /* 0x000fea0003800000 */
[----:B------:R-:W-:Y:S01]  /*18b0*/  I2FP.F32.U32 R14, R0 ;  /* 0x00000000000e7245 */ /* 0x000fe20000201000 */
[----:B------:R-:W-:Y:S01]  /*18c0*/  IMAD.WIDE.U32 R6, R0, 0x4, RZ ;  /* 0x0000000400067825 */ /* 0x000fe200078e00ff */
[----:B------:R-:W-:Y:S01]  /*18d0*/  BSSY.RECONVERGENT B0, `(.L_x_73) ;  /* 0x0000012000007945 */ /* 0x000fe20003800200 */
[----:B------:R-:W-:Y:S02]  /*18e0*/  IADD3 R10, PT, PT, R10, -R13, RZ ;  /* 0x8000000d0a0a7210 */ /* 0x000fe40007ffe0ff */
[----:B012---:R-:W-:Y:S02]  /*18f0*/  IADD3 R8, PT, PT, R14, 0x1800000, RZ ;  /* 0x018000000e087810 */ /* 0x007fe40007ffe0ff */
[----:B---3--:R-:W-:Y:S02]  /*1900*/  IADD3 R6, P1, PT, -R6, R2, RZ ;  /* 0x0000000206067210 */ /* 0x008fe40007f3e1ff */
[----:B------:R-:W-:Y:S02]  /*1910*/  LOP3.LUT R0, R8, 0x7f800000, RZ, 0xc0, !PT ;  /* 0x7f80000008007812 */ /* 0x000fe400078ec0ff */
[----:B------:R-:W-:-:S02]  /*1920*/  IADD3 R8, P2, PT, R2, 0x4, RZ ;  /* 0x0000000402087810 */ /* 0x000fc40007f5e0ff */
[----:B------:R-:W-:Y:S02]  /*1930*/  ISETP.GT.U32.AND P0, PT, R0, 0x1ffffff, PT ;  /* 0x01ffffff0000780c */ /* 0x000fe40003f04070 */
[-C--:B------:R-:W-:Y:S02]  /*1940*/  IADD3.X R7, PT, PT, ~R7, R3.reuse, RZ, P1, !PT ;  /* 0x0000000307077210 */ /* 0x080fe40000ffe5ff */
[----:B------:R-:W-:-:S09]  /*1950*/  IADD3.X R9, PT, PT, RZ, R3, RZ, P2, !PT ;  /* 0x00000003ff097210 */ /* 0x000fd200017fe4ff */
[----:B------:R-:W-:Y:S05]  /*1960*/  @P0 BRA `(.L_x_74) ;  /* 0x0000000000100947 */ /* 0x000fea0003800000 */
[----:B------:R-:W-:-:S07]  /*1970*/  MOV R12, 0x1990 ;  /* 0x00001990000c7802 */ /* 0x000fce0000000f00 */
[----:B------:R-:W-:Y:S05]  /*1980*/  CALL.REL.NOINC `($__internal_0_$__cuda_sm20_rcp_rn_f32_slowpath) ;  /* 0x0000000000787944 */ /* 0x000fea0003c00000 */
[----:B------:R-:W-:Y:S01]  /*1990*/  MOV R17, R3 ;  /* 0x0000000300117202 */ /* 0x000fe20000000f00 */
[----:B------:R-:W-:Y:S06]  /*19a0*/  BRA `(.L_x_75) ;  /* 0x0000000000107947 */ /* 0x000fec0003800000 */
.L_x_74:
[----:B------:R-:W0:Y:S02]  /*19b0*/  MUFU.RCP R17, R14 ;  /* 0x0000000e00117308 */ /* 0x000e240000001000 */
[----:B0-----:R-:W-:-:S04]  /*19c0*/  FFMA R0, R14, R17, -1 ;  /* 0xbf8000000e007423 */ /* 0x001fc80000000011 */
[----:B------:R-:W-:-:S04]  /*19d0*/  FADD.FTZ R0, -R0, -RZ ;  /* 0x800000ff00007221 */ /* 0x000fc80000010100 */
[----:B------:R-:W-:-:S07]  /*19e0*/  FFMA R17, R17, R0, R17 ;  /* 0x0000000011117223 */ /* 0x000fce0000000011 */
.L_x_75:
[----:B------:R-:W-:Y:S05]  /*19f0*/  BSYNC.RECONVERGENT B0 ;  /* 0x0000000000007941 */ /* 0x000fea0003800200 */
.L_x_73:
[----:B------:R-:W0:Y:S01]  /*1a00*/  LDCU UR8, c[0x0][0x388] ;  /* 0x00007100ff0877ac */ /* 0x000e220008000800 */
[----:B------:R-:W-:-:S04]  /*1a10*/  IADD3 R0, PT, PT, R11, 0x1, RZ ;  /* 0x000000010b007810 */ /* 0x000fc80007ffe0ff */
[----:B0-----:R-:W-:-:S13]  /*1a20*/  ISETP.GE.AND P0, PT, R0, UR8, PT ;  /* 0x0000000800007c0c */ /* 0x001fda000bf06270 */
[----:B------:R-:W-:-:S06]  /*1a30*/  @!P0 IMAD.WIDE R12, R11, 0x4, R8 ;  /* 0x000000040b0c8825 */ /* 0x000fcc00078e0208 */
[----:B------:R-:W2:Y:S01]  /*1a40*/  @!P0 LDG.E.CONSTANT R13, desc[UR4][R12.64] ;  /* 0x000000040c0d8981 */ /* 0x000ea2000c1e9900 */
[----:B------:R-:W-:-:S06]  /*1a50*/  @!P0 IMAD.WIDE R14, R11, 0x4, R6 ;  /* 0x000000040b0e8825 */ /* 0x000fcc00078e0206 */
[----:B------:R-:W3:Y:S01]  /*1a60*/  @!P0 LDG.E.CONSTANT R15, desc[UR4][R14.64+0x4] ;  /* 0x000004040e0f8981 */ /* 0x000ee2000c1e9900 */
[----:B------:R-:W-:Y:S02]  /*1a70*/  VIADD R10, R10, 0x1 ;  /* 0x000000010a0a7836 */ /* 0x000fe40000000000 */
[----:B------:R-:W-:-:S04]  /*1a80*/  IMAD.WIDE R2, R11, 0x4, R4 ;  /* 0x000000040b027825 */ /* 0x000fc800078e0204 */
[----:B------:R-:W-:Y:S01]  /*1a90*/  FMUL R11, R16, R17 ;  /* 0x00000011100b7220 */ /* 0x000fe20000400000 */
[----:B------:R-:W-:-:S04]  /*1aa0*/  ISETP.NE.AND P1, PT, R10, 0x1, PT ;  /* 0x000000010a00780c */ /* 0x000fc80003f25270 */
[----:B------:R0:W-:Y:S01]  /*1ab0*/  STG.E desc[UR4][R2.64], R11 ;  /* 0x0000000b02007986 */ /* 0x0001e2000c101904 */
[----:B--2---:R-:W-:-:S04]  /*1ac0*/  @!P0 FADD R19, -R18, R13 ;  /* 0x0000000d12138221 */ /* 0x004fc80000000100 */
[----:B------:R-:W-:-:S04]  /*1ad0*/  @!P0 FADD R21, R16, R19 ;  /* 0x0000001310158221 */ /* 0x000fc80000000000 */
[----:B------:R-:W-:-:S04]  /*1ae0*/  @!P0 FADD R20, -R16, R21 ;  /* 0x0000001510148221 */ /* 0x000fc80000000100 */
[----:B------:R-:W-:-:S04]  /*1af0*/  @!P0 FADD R20, -R19, R20 ;  /* 0x0000001413148221 */ /* 0x000fc80000000100 */
[----:B---3--:R-:W-:-:S04]  /*1b00*/  @!P0 FADD R20, -R20, -R15 ;  /* 0x8000000f14148221 */ /* 0x008fc80000000100 */
[----:B------:R-:W-:-:S04]  /*1b10*/  @!P0 FADD R16, R21, R20 ;  /* 0x0000001415108221 */ /* 0x000fc80000000000 */
[----:B------:R-:W-:Y:S01]  /*1b20*/  @!P0 FADD R21, -R21, R16 ;  /* 0x0000001015158221 */ /* 0x000fe20000000100 */
[----:B0-----:R-:W-:Y:S06]  /*1b30*/  @!P1 EXIT ;  /* 0x000000000000994d */ /* 0x001fec0003800000 */
[----:B------:R-:W-:Y:S01]  /*1b40*/  MOV R11, R0 ;  /* 0x00000000000b7202 */ /* 0x000fe20000000f00 */
[----:B------:R-:W-:Y:S01]  /*1b50*/  @!P0 FADD R18, -R20, R21 ;  /* 0x0000001514128221 */ /* 0x000fe20000000100 */
[----:B------:R-:W-:Y:S06]  /*1b60*/  BRA `(.L_x_73) ;  /* 0xfffffffc00a47947 */ /* 0x000fec000383ffff */
        .weak           $__internal_0_$__cuda_sm20_rcp_rn_f32_slowpath
        .type           $__internal_0_$__cuda_sm20_rcp_rn_f32_slowpath,@function
        .size           $__internal_0_$__cuda_sm20_rcp_rn_f32_slowpath,(.L_x_186 - $__internal_0_$__cuda_sm20_rcp_rn_f32_slowpath)
$__internal_0_$__cuda_sm20_rcp_rn_f32_slowpath:
[----:B------:R-:W-:Y:S01]  /*1b70*/  SHF.L.U32 R2, R14, 0x1, RZ ;  /* 0x000000010e027819 */ /* 0x000fe200000006ff */
[----:B------:R-:W-:Y:S01]  /*1b80*/  BSSY.RECONVERGENT B1, `(.L_x_76) ;  /* 0x0000031000017945 */ /* 0x000fe20003800200 */
[----:B------:R-:W-:Y:S02]  /*1b90*/  MOV R0, R14 ;  /* 0x0000000e00007202 */ /* 0x000fe40000000f00 */
[----:B------:R-:W-:-:S04]  /*1ba0*/  SHF.R.U32.HI R2, RZ, 0x18, R2 ;  /* 0x00000018ff027819 */ /* 0x000fc80000011602 */
[----:B------:R-:W-:-:S13]  /*1bb0*/  ISETP.NE.U32.AND P0, PT, R2, RZ, PT ;  /* 0x000000ff0200720c */ /* 0x000fda0003f05070 */
[----:B------:R-:W-:Y:S05]  /*1bc0*/  @P0 BRA `(.L_x_77) ;  /* 0x0000000000280947 */ /* 0x000fea0003800000 */
[----:B------:R-:W-:-:S04]  /*1bd0*/  SHF.L.U32 R2, R0, 0x1, RZ ;  /* 0x0000000100027819 */ /* 0x000fc800000006ff */
[----:B------:R-:W-:-:S13]  /*1be0*/  ISETP.NE.AND P0, PT, R2, RZ, PT ;  /* 0x000000ff0200720c */ /* 0x000fda0003f05270 */
[----:B------:R-:W-:Y:S01]  /*1bf0*/  @P0 FFMA R13, R0, 1.84467440737095516160e+19, RZ ;  /* 0x5f800000000d0823 */ /* 0x000fe200000000ff */
[----:B------:R-:W-:Y:S08]  /*1c00*/  @!P0 MUFU.RCP R3, R0 ;  /* 0x0000000000038308 */ /* 0x000ff00000001000 */
[----:B------:R-:W0:Y:S02]  /*1c10*/  @P0 MUFU.RCP R2, R13 ;  /* 0x0000000d00020308 */ /* 0x000e240000001000 */
[----:B0-----:R-:W-:-:S04]  /*1c20*/  @P0 FFMA R14, R13, R2, -1 ;  /* 0xbf8000000d0e0423 */ /* 0x001fc80000000002 */
[----:B------:R-:W-:-:S04]  /*1c30*/  @P0 FADD.FTZ R15, -R14, -RZ ;  /* 0x800000ff0e0f0221 */ /* 0x000fc80000010100 */
[----:B------:R-:W-:-:S04]  /*1c40*/  @P0 FFMA R2, R2, R15, R2 ;  /* 0x0000000f02020223 */ /* 0x000fc80000000002 */
[----:B------:R-:W-:Y:S01]  /*1c50*/  @P0 FFMA R3, R2, 1.84467440737095516160e+19, RZ ;  /* 0x5f80000002030823 */ /* 0x000fe200000000ff */
[----:B------:R-:W-:Y:S06]  /*1c60*/  BRA `(.L_x_78) ;  /* 0x0000000000887947 */ /* 0x000fec0003800000 */
.L_x_77:
[----:B------:R-:W-:-:S04]  /*1c70*/  IADD3 R3, PT, PT, R2, -0xfd, RZ ;  /* 0xffffff0302037810 */ /* 0x000fc80007ffe0ff */
[----:B------:R-:W-:-:S13]  /*1c80*/  ISETP.GT.U32.AND P0, PT, R3, 0x1, PT ;  /* 0x000000010300780c */ /* 0x000fda0003f04070 */
[----:B------:R-:W-:Y:S05]  /*1c90*/  @P0 BRA `(.L_x_79) ;  /* 0x0000000000780947 */ /* 0x000fea0003800000 */
[----:B------:R-:W-:Y:S01]  /*1ca0*/  LOP3.LUT R13, R0, 0x7fffff, RZ, 0xc0, !PT ;  /* 0x007fffff000d7812 */ /* 0x000fe200078ec0ff */
[----:B------:R-:W-:-:S03]  /*1cb0*/  HFMA2 R22, -RZ, RZ, 0, 1.78813934326171875e-07 ;  /* 0x00000003ff167431 */ /* 0x000fc600000001ff */
[----:B------:R-:W-:-:S04]  /*1cc0*/  LOP3.LUT R13, R13, 0x3f800000, RZ, 0xfc, !PT ;  /* 0x3f8000000d0d7812 */ /* 0x000fc800078efcff */
[----:B------:R-:W0:Y:S01]  /*1cd0*/  MUFU.RCP R14, R13 ;  /* 0x0000000d000e7308 */ /* 0x000e220000001000 */
[----:B------:R-:W-:Y:S01]  /*1ce0*/  SHF.L.U32 R19, R22, R3, RZ ;  /* 0x0000000316137219 */ /* 0x000fe200000006ff */
[----:B0-----:R-:W-:-:S04]  /*1cf0*/  FFMA R15, R13, R14, -1 ;  /* 0xbf8000000d0f7423 */ /* 0x001fc8000000000e */
[----:B------:R-:W-:-:S04]  /*1d00*/  FADD.FTZ R15, -R15, -RZ ;  /* 0x800000ff0f0f7221 */ /* 0x000fc80000010100 */
[CCC-:B------:R-:W-:Y:S01]  /*1d10*/  FFMA.RM R17, R14.reuse, R15.reuse, R14.reuse ;  /* 0x0000000f0e117223 */ /* 0x1c0fe2000000400e */
[----:B------:R-:W-:-:S04]  /*1d20*/  FFMA.RP R20, R14, R15, R14 ;  /* 0x0000000f0e147223 */ /* 0x000fc8000000800e */
[C---:B------:R-:W-:Y:S02]  /*1d30*/  LOP3.LUT R14, R17.reuse, 0x7fffff, RZ, 0xc0, !PT ;  /* 0x007fffff110e7812 */ /* 0x040fe400078ec0ff */
[----:B------:R-:W-:Y:S02]  /*1d40*/  FSETP.NEU.FTZ.AND P0, PT, R17, R20, PT ;  /* 0x000000141100720b */ /* 0x000fe40003f1d000 */
[----:B------:R-:W-:Y:S02]  /*1d50*/  LOP3.LUT R14, R14, 0x800000, RZ, 0xfc, !PT ;  /* 0x008000000e0e7812 */ /* 0x000fe400078efcff */
[----:B------:R-:W-:Y:S02]  /*1d60*/  SEL R15, RZ, 0xffffffff, !P0 ;  /* 0xffffffffff0f7807 */ /* 0x000fe40004000000 */
[----:B------:R-:W-:Y:S02]  /*1d70*/  LOP3.LUT R20, R19, R14, RZ, 0xc0, !PT ;  /* 0x0000000e13147212 */ /* 0x000fe400078ec0ff */
[----:B------:R-:W-:-:S02]  /*1d80*/  IADD3 R15, PT, PT, -R15, RZ, RZ ;  /* 0x000000ff0f0f7210 */ /* 0x000fc40007ffe1ff */
[-C--:B------:R-:W-:Y:S02]  /*1d90*/  SHF.R.U32.HI R20, RZ, R3.reuse, R20 ;  /* 0x00000003ff147219 */ /* 0x080fe40000011614 */
[----:B------:R-:W-:Y:S02]  /*1da0*/  LOP3.LUT P1, RZ, R15, R3, R14, 0xf8, !PT ;  /* 0x000000030fff7212 */ /* 0x000fe4000782f80e */
[C---:B------:R-:W-:Y:S02]  /*1db0*/  LOP3.LUT P0, RZ, R20.reuse, 0x1, RZ, 0xc0, !PT ;  /* 0x0000000114ff7812 */ /* 0x040fe4000780c0ff */
[----:B------:R-:W-:-:S04]  /*1dc0*/  LOP3.LUT P2, RZ, R20, 0x2, RZ, 0xc0, !PT ;  /* 0x0000000214ff7812 */ /* 0x000fc8000784c0ff */
[----:B------:R-:W-:Y:S02]  /*1dd0*/  PLOP3.LUT P0, PT, P0, P1, P2, 0xe0, 0x0 ;  /* 0x000000000000781c */ /* 0x000fe40000703c20 */
[----:B------:R-:W-:Y:S02]  /*1de0*/  LOP3.LUT P1, RZ, R0, 0x7fffff, RZ, 0xc0, !PT ;  /* 0x007fffff00ff7812 */ /* 0x000fe4000782c0ff */
[----:B------:R-:W-:-:S04]  /*1df0*/  SEL R3, RZ, 0x1, !P0 ;  /* 0x00000001ff037807 */ /* 0x000fc80004000000 */
[----:B------:R-:W-:-:S04]  /*1e00*/  IADD3 R3, PT, PT, -R3, RZ, RZ ;  /* 0x000000ff03037210 */ /* 0x000fc80007ffe1ff */
[----:B------:R-:W-:Y:S02]  /*1e10*/  ISETP.GE.AND P0, PT, R3, RZ, PT ;  /* 0x000000ff0300720c */ /* 0x000fe40003f06270 */
[----:B------:R-:W-:-:S04]  /*1e20*/  IADD3 R3, PT, PT, R2, -0xfc, RZ ;  /* 0xffffff0402037810 */ /* 0x000fc80007ffe0ff */
[----:B------:R-:W-:-:S07]  /*1e30*/  SHF.R.U32.HI R3, RZ, R3, R14 ;  /* 0x00000003ff037219 */ /* 0x000fce000001160e */
[----:B------:R-:W-:-:S04]  /*1e40*/  @!P0 IADD3 R3, PT, PT, R3, 0x1, RZ ;  /* 0x0000000103038810 */ /* 0x000fc80007ffe0ff */
[----:B------:R-:W-:-:S04]  /*1e50*/  @!P1 SHF.L.U32 R3, R3, 0x1, RZ ;  /* 0x0000000103039819 */ /* 0x000fc800000006ff */
[----:B------:R-:W-:Y:S01]  /*1e60*/  LOP3.LUT R3, R3, 0x80000000, R0, 0xf8, !PT ;  /* 0x8000000003037812 */ /* 0x000fe200078ef800 */
[----:B------:R-:W-:Y:S06]  /*1e70*/  BRA `(.L_x_78) ;  /* 0x0000000000047947 */ /* 0x000fec0003800000 */
.L_x_79:
[----:B------:R0:W1:Y:S02]  /*1e80*/  MUFU.RCP R3, R0 ;  /* 0x0000000000037308 */ /* 0x0000640000001000 */
.L_x_78:
[----:B------:R-:W-:Y:S05]  /*1e90*/  BSYNC.RECONVERGENT B1 ;  /* 0x0000000000017941 */ /* 0x000fea0003800200 */
.L_x_76:
[----:B------:R-:W-:-:S04]  /*1ea0*/  MOV R13, 0x0 ;  /* 0x00000000000d7802 */ /* 0x000fc80000000f00 */
[----:B01----:R-:W-:Y:S05]  /*1eb0*/  RET.REL.NODEC R12 `(atr_table_from_tr_f32) ;  /* 0xffffffe00c507950 */ /* 0x003fea0003c3ffff */
.L_x_80:
        /* <DEDUP_REMOVED lines=12> */
.L_x_186:


//--------------------- .text.alphatrend_many_series_one_param_f32 --------------------------
	.section	.text.alphatrend_many_series_one_param_f32,"ax",@progbits
	.align	128
        .global         alphatrend_many_series_one_param_f32
        .type           alphatrend_many_series_one_param_f32,@function
        .size           alphatrend_many_series_one_param_f32,(.L_x_187 - alphatrend_many_series_one_param_f32)
        .other          alphatrend_many_series_one_param_f32,@"STO_CUDA_ENTRY STV_DEFAULT"
alphatrend_many_series_one_param_f32:
.text.alphatrend_many_series_one_param_f32:
[----:B------:R-:W-:Y:S01]  /*0000*/  LDC R1, c[0x0][0x37c] ;  /* 0x0000df00ff017b82 */ /* 0x000fe20000000800 */
[----:B------:R-:W0:Y:S07]  /*0010*/  S2R R2, SR_TID.X ;  /* 0x0000000000027919 */ /* 0x000e2e0000002100 */
[----:B------:R-:W0:Y:S08]  /*0020*/  S2UR UR4, SR_CTAID.X ;  /* 0x00000000000479c3 */ /* 0x000e300000002500 */
[----:B------:R-:W0:Y:S08]  /*0030*/  LDC R3, c[0x0][0x360] ;  /* 0x0000d800ff037b82 */ /* 0x000e300000000800 */
[----:B------:R-:W1:Y:S01]  /*0040*/  LDC R0, c[0x0][0x3a8] ;  /* 0x0000ea00ff007b82 */ /* 0x000e620000000800 */
[----:B0-----:R-:W-:-:S05]  /*0050*/  IMAD R3, R3, UR4, R2 ;  /* 0x0000000403037c24 */ /* 0x001fca000f8e0202 */
[----:B-1----:R-:W-:-:S13]  /*0060*/  ISETP.GE.AND P0, PT, R3, R0, PT ;  /* 0x000000000300720c */ /* 0x002fda0003f06270 */
[----:B------:R-:W-:Y:S05]  /*0070*/  @P0 EXIT ;  /* 0x000000000000094d */ /* 0x000fea0003800000 */
[----:B------:R-:W0:Y:S01]  /*0080*/  LDC.64 R6, c[0x0][0x3a0] ;  /* 0x0000e800ff067b82 */ /* 0x000e220000000a00 */
[----:B------:R-:W1:Y:S01]  /*0090*/  LDCU.64 UR4, c[0x0][0x358] ;  /* 0x00006b00ff0477ac */ /* 0x000e620008000a00 */
[----:B------:R-:W2:Y:S06]  /*00a0*/  LDCU UR6, c[0x0][0x3b4] ;  /* 0x00007680ff0677ac */ /* 0x000eac0008000800 */
[----:B------:R-:W3:Y:S01]  /*00b0*/  LDC R5, c[0x0][0x3ac] ;  /* 0x0000eb00ff057b82 */ /* 0x000ee20000000800 */
[----:B0-----:R-:W-:-:S05]  /*00c0*/  IMAD.WIDE R6, R3, 0x4, R6 ;  /* 0x0000000403067825 */ /* 0x001fca00078e0206 */
[----:B-1----:R-:W3:Y:S01]  /*00d0*/  LDG.E.CONSTANT R2, desc[UR4][R6.64] ;  /* 0x0000000406027981 */ /* 0x002ee2000c1e9900 */
[----:B--2---:R-:W-:Y:S02]  /*00e0*/  ISETP.LT.AND P1, PT, RZ, UR6, PT ;  /* 0x00000006ff007c0c */ /* 0x004fe4000bf21270 */
[----:B---3--:R-:W-:-:S13]  /*00f0*/  ISETP.GE.AND P0, PT, R2, R5, PT ;  /* 0x000000050200720c */ /* 0x008fda0003f06270 */
        /* <DEDUP_REMOVED lines=8> */
[----:B------:R-:W0:Y:S01]  /*0180*/  LDC.64 R8, c[0x0][0x3b8] ;  /* 0x0000ee00ff087b82 */ /* 0x000e220000000a00 */
[----:B------:R-:W-:Y:S02]  /*0190*/  LOP3.LUT R4, R5, 0x7ffffff8, RZ, 0xc0, !PT ;  /* 0x7ffffff805047812 */ /* 0x000fe400078ec0ff */
[----:B------:R-:W-:Y:S02]  /*01a0*/  MOV R7, R3 ;  /* 0x0000000300077202 */ /* 0x000fe40000000f00 */
[----:B------:R-:W-:-:S03]  /*01b0*/  IADD3 R6, PT, PT, -R4, RZ, RZ ;  /* 0x000000ff04067210 */ /* 0x000fc60007ffe1ff */
[----:B------:R-:W1:Y:S04]  /*01c0*/  LDC.64 R10, c[0x0][0x3c0] ;  /* 0x0000f000ff0a7b82 */ /* 0x000e680000000a00 */
.L_x_83:
[C---:B0---4-:R-:W-:Y:S01]  /*01d0*/  IMAD.WIDE R18, R7.reuse, 0x4, R8 ;  /* 0x0000000407127825 */ /* 0x051fe200078e0208 */
[----:B------:R-:W-:Y:S02]  /*01e0*/  MOV R29, 0x7fffffff ;  /* 0x7fffffff001d7802 */ /* 0x000fe40000000f00 */
[----:B------:R-:W-:Y:S01]  /*01f0*/  IADD3 R6, PT, PT, R6, 0x8, RZ ;  /* 0x0000000806067810 */ /* 0x000fe20007ffe0ff */
[----:B-1----:R-:W-:Y:S01]  /*0200*/  IMAD.WIDE R14, R7, 0x4, R10 ;  /* 0x00000004070e7825 */ /* 0x002fe200078e020a */
[----:B------:R-:W-:Y:S01]  /*0210*/  LEA R7, R0, R7, 0x3 ;  /* 0x0000000700077211 */ /* 0x000fe200078e18ff */
[----:B------:R0:W-:Y:S01]  /*0220*/  STG.E desc[UR4][R18.64], R29 ;  /* 0x0000001d12007986 */ /* 0x0001e2000c101904 */
[----:B------:R-:W-:Y:S01]  /*0230*/  ISETP.NE.AND P0, PT, R6, RZ, PT ;  /* 0x000000ff0600720c */ /* 0x000fe20003f05270 */
[C---:B------:R-:W-:Y:S02]  /*0240*/  IMAD.WIDE R12, R0.reuse, 0x4, R18 ;  /* 0x00000004000c7825 */ /* 0x040fe400078e0212 */
[----:B------:R-:W-:Y:S02]  /*0250*/  STG.E desc[UR4][R14.64], R29 ;  /* 0x0000001d0e007986 */ /* 0x000fe4000c101904 */
[----:B------:R-:W-:-:S02]  /*0260*/  IMAD.WIDE R22, R0, 0x4, R14 ;  /* 0x0000000400167825 */ /* 0x000fc400078e020e */
[----:B------:R1:W-:Y:S02]  /*0270*/  STG.E desc[UR4][R12.64], R29 ;  /* 0x0000001d0c007986 */ /* 0x0003e4000c101904 */
[C---:B------:R-:W-:Y:S02]  /*0280*/  IMAD.WIDE R26, R0.reuse, 0x4, R12 ;  /* 0x00000004001a7825 */ /* 0x040fe400078e020c */
[----:B------:R-:W-:Y:S02]  /*0290*/  STG.E desc[UR4][R22.64], R29 ;  /* 0x0000001d16007986 */ /* 0x000fe4000c101904 */
[C---:B------:R-:W-:Y:S02]  /*02a0*/  IMAD.WIDE R16, R0.reuse, 0x4, R22 ;  /* 0x0000000400107825 */ /* 0x040fe400078e0216 */
[----:B------:R-:W-:Y:S02]  /*02b0*/  STG.E desc[UR4][R26.64], R29 ;  /* 0x0000001d1a007986 */ /* 0x000fe4000c101904 */
[----:B0-----:R-:W-:-:S02]  /*02c0*/  IMAD.WIDE R18, R0, 0x4, R26 ;  /* 0x0000000400127825 */ /* 0x001fc400078e021a */
[----:B------:R0:W-:Y:S02]  /*02d0*/  STG.E desc[UR4][R16.64], R29 ;  /* 0x0000001d10007986 */ /* 0x0001e4000c101904 */
[C---:B------:R-:W-:Y:S02]  /*02e0*/  IMAD.WIDE R20, R0.reuse, 0x4, R16 ;  /* 0x0000000400147825 */ /* 0x040fe400078e0210 */
[----:B------:R2:W-:Y:S02]  /*02f0*/  STG.E desc[UR4][R18.64], R29 ;  /* 0x0000001d12007986 */ /* 0x0005e4000c101904 */
[C---:B------:R-:W-:Y:S02]  /*0300*/  IMAD.WIDE R24, R0.reuse, 0x4, R18 ;  /* 0x0000000400187825 */ /* 0x040fe400078e0212 */
[----:B------:R3:W-:Y:S02]  /*0310*/  STG.E desc[UR4][R20.64], R29 ;  /* 0x0000001d14007986 */ /* 0x0007e4000c101904 */
[----:B-1----:R-:W-:-:S02]  /*0320*/  IMAD.WIDE R12, R0, 0x4, R20 ;  /* 0x00000004000c7825 */ /* 0x002fc400078e0214 */
[----:B------:R4:W-:Y:S02]  /*0330*/  STG.E desc[UR4][R24.64], R29 ;  /* 0x0000001d18007986 */ /* 0x0009e4000c101904 */
[C---:B------:R-:W-:Y:S02]  /*0340*/  IMAD.WIDE R14, R0.reuse, 0x4, R24 ;  /* 0x00000004000e7825 */ /* 0x040fe400078e0218 */
[----:B------:R4:W-:Y:S02]  /*0350*/  STG.E desc[UR4][R12.64], R29 ;  /* 0x0000001d0c007986 */ /* 0x0009e4000c101904 */
[C---:B0-----:R-:W-:Y:S02]  /*0360*/  IMAD.WIDE R16, R0.reuse, 0x4, R12 ;  /* 0x0000000400107825 */ /* 0x041fe400078e020c */
[----:B------:R4:W-:Y:S02]  /*0370*/  STG.E desc[UR4][R14.64], R29 ;  /* 0x0000001d0e007986 */ /* 0x0009e4000c101904 */
[----:B--2---:R-:W-:-:S02]  /*0380*/  IMAD.WIDE R18, R0, 0x4, R14 ;  /* 0x0000000400127825 */ /* 0x004fc400078e020e */
[----:B------:R4:W-:Y:S02]  /*0390*/  STG.E desc[UR4][R16.64], R29 ;  /* 0x0000001d10007986 */ /* 0x0009e4000c101904 */
[C---:B---3--:R-:W-:Y:S02]  /*03a0*/  IMAD.WIDE R20, R0.reuse, 0x4, R16 ;  /* 0x0000000400147825 */ /* 0x048fe400078e0210 */
[----:B------:R4:W-:Y:S02]  /*03b0*/  STG.E desc[UR4][R18.64], R29 ;  /* 0x0000001d12007986 */ /* 0x0009e4000c101904 */
[C---:B------:R-:W-:Y:S02]  /*03c0*/  IMAD.WIDE R22, R0.reuse, 0x4, R18 ;  /* 0x0000000400167825 */ /* 0x040fe400078e0212 */
[----:B------:R4:W-:Y:S02]  /*03d0*/  STG.E desc[UR4][R20.64], R29 ;  /* 0x0000001d14007986 */ /* 0x0009e4000c101904 */
[----:B------:R-:W-:-:S02]  /*03e0*/  IMAD.WIDE R26, R0, 0x4, R20 ;  /* 0x00000004001a7825 */ /* 0x000fc400078e0214 */
[----:B------:R4:W-:Y:S04]  /*03f0*/  STG.E desc[UR4][R22.64], R29 ;  /* 0x0000001d16007986 */ /* 0x0009e8000c101904 */
[----:B------:R4:W-:Y:S01]  /*0400*/  STG.E desc[UR4][R26.64], R29 ;  /* 0x0000001d1a007986 */ /* 0x0009e2000c101904 */
[----:B------:R-:W-:Y:S05]  /*0410*/  @P0 BRA `(.L_x_83) ;  /* 0xfffffffc006c0947 */ /* 0x000fea000383ffff */
.L_x_82:
[----:B------:R-:W-:Y:S05]  /*0420*/  @!P1 EXIT ;  /* 0x000000000000994d */ /* 0x000fea0003800000 */
[----:B------:R-:W-:Y:S02]  /*0430*/  ISETP.GE.U32.AND P0, PT, R2, 0x4, PT ;  /* 0x000000040200780c */ /* 0x000fe40003f06070 */
[----:B----4-:R-:W-:-:S04]  /*0440*/  LOP3.LUT R22, R5, 0x3, RZ, 0xc0, !PT ;  /* 0x0000000305167812 */ /* 0x010fc800078ec0ff */
[----:B------:R-:W-:-:S07]  /*0450*/  ISETP.NE.AND P1, PT, R22, RZ, PT ;  /* 0x000000ff1600720c */ /* 0x000fce0003f25270 */
[----:B------:R-:W-:Y:S06]  /*0460*/  @!P0 BRA `(.L_x_84) ;  /* 0x0000000000548947 */ /* 0x000fec0003800000 */
[----:B------:R-:W0:Y:S01]  /*0470*/  LDC.64 R6, c[0x0][0x3b8] ;  /* 0x0000ee00ff067b82 */ /* 0x000e220000000a00 */
[C---:B------:R-:W-:Y:S01]  /*0480*/  IMAD R11, R4.reuse, R0, R3 ;  /* 0x00000000040b7224 */ /* 0x040fe200078e0203 */
[----:B------:R-:W-:Y:S02]  /*0490*/  MOV R23, 0x7fffffff ;  /* 0x7fffffff00177802 */ /* 0x000fe40000000f00 */
[----:B------:R-:W-:-:S04]  /*04a0*/  IADD3 R4, PT, PT, R4, 0x4, RZ ;  /* 0x0000000404047810 */ /* 0x000fc80007ffe0ff */
[----:B------:R-:W1:Y:S01]  /*04b0*/  LDC.64 R8, c[0x0][0x3c0] ;  /* 0x0000f000ff087b82 */ /* 0x000e620000000a00 */
[----:B0-----:R-:W-:-:S05]  /*04c0*/  IMAD.WIDE R6, R11, 0x4, R6 ;  /* 0x000000040b067825 */ /* 0x001fca00078e0206 */
[----:B------:R0:W-:Y:S01]  /*04d0*/  STG.E desc[UR4][R6.64], R23 ;  /* 0x0000001706007986 */ /* 0x0001e2000c101904 */
[----:B-1----:R-:W-:-:S04]  /*04e0*/  IMAD.WIDE R8, R11, 0x4, R8 ;  /* 0x000000040b087825 */ /* 0x002fc800078e0208 */
[C---:B------:R-:W-:Y:S01]  /*04f0*/  IMAD.WIDE R10, R0.reuse, 0x4, R6 ;  /* 0x00000004000a7825 */ /* 0x040fe200078e0206 */
[----:B------:R0:W-:Y:S03]  /*0500*/  STG.E desc[UR4][R8.64], R23 ;  /* 0x0000001708007986 */ /* 0x0001e6000c101904 */
        /* <DEDUP_REMOVED lines=8> */
[----:B------:R-:W-:Y:S01]  /*0590*/  IMAD.WIDE R20, R0, 0x4, R16 ;  /* 0x0000000400147825 */ /* 0x000fe200078e0210 */
[----:B------:R0:W-:Y:S04]  /*05a0*/  STG.E desc[UR4][R18.64], R23 ;  /* 0x0000001712007986 */ /* 0x0001e8000c101904 */
[----:B------:R0:W-:Y:S02]  /*05b0*/  STG.E desc[UR4][R20.64], R23 ;  /* 0x0000001714007986 */ /* 0x0001e4000c101904 */
.L_x_84:
[----:B------:R-:W-:Y:S05]  /*05c0*/  @!P1 EXIT ;  /* 0x000000000000994d */ /* 0x000fea0003800000 */
[----:B------:R-:W-:Y:S02]  /*05d0*/  ISETP.NE.AND P0, PT, R22, 0x1, PT ;  /* 0x000000011600780c */ /* 0x000fe40003f05270 */
[----:B------:R-:W-:-:S04]  /*05e0*/  LOP3.LUT R5, R5, 0x1, RZ, 0xc0, !PT ;  /* 0x0000000105057812 */ /* 0x000fc800078ec0ff */
[----:B------:R-:W-:-:S07]  /*05f0*/  ISETP.NE.U32.AND P1, PT, R5, 0x1, PT ;  /* 0x000000010500780c */ /* 0x000fce0003f25070 */
[----:B------:R-:W-:Y:S06]  /*0600*/  @!P0 BRA `(.L_x_85) ;  /* 0x0000000000348947 */ /* 0x000fec0003800000 */
[----:B0-----:R-:W0:Y:S01]  /*0610*/  LDC.64 R6, c[0x0][0x3b8] ;  /* 0x0000ee00ff067b82 */ /* 0x001e220000000a00 */
[C---:B------:R-:W-:Y:S01]  /*0620*/  IMAD R5, R4.reuse, R0, R3 ;  /* 0x0000000004057224 */ /* 0x040fe200078e0203 */
[----:B------:R-:W-:-:S06]  /*0630*/  IADD3 R4, PT, PT, R4, 0x2, RZ ;  /* 0x0000000204047810 */ /* 0x000fcc0007ffe0ff */
[----:B------:R-:W1:Y:S01]  /*0640*/  LDC.64 R8, c[0x0][0x3c0] ;  /* 0x0000f000ff087b82 */ /* 0x000e620000000a00 */
[----:B0-----:R-:W-:-:S04]  /*0650*/  IMAD.WIDE R6, R5, 0x4, R6 ;  /* 0x0000000405067825 */ /* 0x001fc800078e0206 */
[----:B------:R-:W-:-:S04]  /*0660*/  IMAD.WIDE R10, R0, 0x4, R6 ;  /* 0x00000004000a7825 */ /* 0x000fc800078e0206 */
[----:B-1----:R-:W-:Y:S01]  /*0670*/  IMAD.WIDE R8, R5, 0x4, R8 ;  /* 0x0000000405087825 */ /* 0x002fe200078e0208 */
[----:B------:R-:W-:-:S03]  /*0680*/  MOV R5, 0x7fffffff ;  /* 0x7fffffff00057802 */ /* 0x000fc60000000f00 */
[----:B------:R-:W-:Y:S02]  /*0690*/  IMAD.WIDE R12, R0, 0x4, R8 ;  /* 0x00000004000c7825 */ /* 0x000fe400078e0208 */
[----:B------:R1:W-:Y:S04]  /*06a0*/  STG.E desc[UR4][R6.64], R5 ;  /* 0x0000000506007986 */ /* 0x0003e8000c101904 */
[----:B------:R1:W-:Y:S04]  /*06b0*/  STG.E desc[UR4][R8.64], R5 ;  /* 0x0000000508007986 */ /* 0x0003e8000c101904 */
[----:B------:R1:W-:Y:S04]  /*06c0*/  STG.E desc[UR4][R10.64], R5 ;  /* 0x000000050a007986 */ /* 0x0003e8000c101904 */
[----:B------:R1:W-:Y:S02]  /*06d0*/  STG.E desc[UR4][R12.64], R5 ;  /* 0x000000050c007986 */ /* 0x0003e4000c101904 */
.L_x_85:
[----:B------:R-:W-:Y:S05]  /*06e0*/  @P1 EXIT ;  /* 0x000000000000194d */ /* 0x000fea0003800000 */
[----:B01----:R-:W0:Y:S01]  /*06f0*/  LDC.64 R6, c[0x0][0x3b8] ;  /* 0x0000ee00ff067b82 */ /* 0x003e220000000a00 */
[----:B------:R-:W-:Y:S01]  /*0700*/  IMAD R5, R4, R0, R3 ;  /* 0x0000000004057224 */ /* 0x000fe200078e0203 */
[----:B------:R-:W-:-:S06]  /*0710*/  MOV R11, 0x7fffffff ;  /* 0x7fffffff000b7802 */ /* 0x000fcc0000000f00 */
[----:B------:R-:W1:Y:S01]  /*0720*/  LDC.64 R8, c[0x0][0x3c0] ;  /* 0x0000f000ff087b82 */ /* 0x000e620000000a00 */
[----:B0-----:R-:W-:-:S05]  /*0730*/  IMAD.WIDE R2, R5, 0x4, R6 ;  /* 0x0000000405027825 */ /* 0x001fca00078e0206 */
[----:B------:R-:W-:Y:S01]  /*0740*/  STG.E desc[UR4][R2.64], R11 ;  /* 0x0000000b02007986 */ /* 0x000fe2000c101904 */
[----:B-1----:R-:W-:-:S05]  /*0750*/  IMAD.WIDE R4, R5, 0x4, R8 ;  /* 0x0000000405047825 */ /* 0x002fca00078e0208 */
[----:B------:R-:W-:Y:S01]  /*0760*/  STG.E desc[UR4][R4.64], R11 ;  /* 0x0000000b04007986 */ /* 0x000fe2000c101904 */
[----:B------:R-:W-:Y:S05]  /*0770*/  EXIT ;  /* 0x000000000000794d */ /* 0x000fea0003800000 */
.L_x_81:
[----:B------:R-:W-:-:S04]  /*0780*/  IADD3 R4, PT, PT, R2, UR6, RZ ;  /* 0x0000000602047c10 */ /* 0x000fc8000fffe0ff */
[----:B------:R-:W-:-:S13]  /*0790*/  ISETP.GT.AND P0, PT, R4, R5, PT ;  /* 0x000000050400720c */ /* 0x000fda0003f04270 */
[----:B------:R-:W-:Y:S05]  /*07a0*/  @P0 BRA `(.L_x_86) ;  /* 0x0000001800600947 */ /* 0x000fea0003800000 */
[C---:B------:R-:W-:Y:S01]  /*07b0*/  ISETP.GE.AND P0, PT, R4.reuse, 0x2, PT ;  /* 0x000000020400780c */ /* 0x040fe20003f06270 */
[----:B------:R-:W-:Y:S01]  /*07c0*/  BSSY.RECONVERGENT B0, `(.L_x_87) ;  /* 0x000006c000007945 */ /* 0x000fe20003800200 */
[----:B------:R-:W-:-:S11]  /*07d0*/  IADD3 R6, PT, PT, R4, -0x1, RZ ;  /* 0xffffffff04067810 */ /* 0x000fd60007ffe0ff */
[----:B------:R-:W-:Y:S05]  /*07e0*/  @!P0 BRA `(.L_x_88) ;  /* 0x0000000400a48947 */ /* 0x000fea0003800000 */
[----:B------:R-:W-:Y:S01]  /*07f0*/  IADD3 R7, PT, PT, R4, -0x2, RZ ;  /* 0xfffffffe04077810 */ /* 0x000fe20007ffe0ff */
[----:B------:R-:W-:Y:S01]  /*0800*/  BSSY.RECONVERGENT B1, `(.L_x_89) ;  /* 0x000002f000017945 */ /* 0x000fe20003800200 */
[----:B------:R-:W-:Y:S02]  /*0810*/  HFMA2 R26, -RZ, RZ, 0, 0 ;  /* 0x00000000ff1a7431 */ /* 0x000fe400000001ff */
[----:B------:R-:W-:Y:S02]  /*0820*/  ISETP.GE.U32.AND P0, PT, R7, 0x7, PT ;  /* 0x000000070700780c */ /* 0x000fe40003f06070 */
[----:B------:R-:W-:-:S11]  /*0830*/  LOP3.LUT P1, R7, R6, 0x7, RZ, 0xc0, !PT ;  /* 0x0000000706077812 */ /* 0x000fd6000782c0ff */
[----:B------:R-:W-:Y:S05]  /*0840*/  @!P0 BRA `(.L_x_90) ;  /* 0x0000000000a88947 */ /* 0x000fea0003800000 */
[----:B------:R-:W0:Y:S01]  /*0850*/  LDC.64 R8, c[0x0][0x3b8] ;  /* 0x0000ee00ff087b82 */ /* 0x000e220000000a00 */
[----:B------:R-:W-:Y:S02]  /*0860*/  LOP3.LUT R26, R6, 0xfffffff8, RZ, 0xc0, !PT ;  /* 0xfffffff8061a7812 */ /* 0x000fe400078ec0ff */
[----:B------:R-:W-:Y:S02]  /*0870*/  MOV R27, R3 ;  /* 0x00000003001b7202 */ /* 0x000fe40000000f00 */
[----:B------:R-:W-:-:S03]  /*0880*/  IADD3 R28, PT, PT, -R26, RZ, RZ ;  /* 0x000000ff1a1c7210 */ /* 0x000fc60007ffe1ff */
[----:B------:R-:W1:Y:S04]  /*0890*/  LDC.64 R10, c[0x0][0x3c0] ;  /* 0x0000f000ff0a7b82 */ /* 0x000e680000000a00 */
.L_x_91:
[C---:B0-----:R-:W-:Y:S01]  /*08a0*/  IMAD.WIDE R16, R27.reuse, 0x4, R8 ;  /* 0x000000041b107825 */ /* 0x041fe200078e0208 */
[----:B--2---:R-:W-:Y:S02]  /*08b0*/  MOV R29, 0x7fffffff ;  /* 0x7fffffff001d7802 */ /* 0x004fe40000000f00 */
[----:B------:R-:W-:Y:S01]  /*08c0*/  IADD3 R28, PT, PT, R28, 0x8, RZ ;  /* 0x000000081c1c7810 */ /* 0x000fe20007ffe0ff */
[----:B-1----:R-:W-:Y:S01]  /*08d0*/  IMAD.WIDE R12, R27, 0x4, R10 ;  /* 0x000000041b0c7825 */ /* 0x002fe200078e020a */
[----:B------:R-:W-:Y:S01]  /*08e0*/  LEA R27, R0, R27, 0x3 ;  /* 0x0000001b001b7211 */ /* 0x000fe200078e18ff */
[----:B------:R0:W-:Y:S01]  /*08f0*/  STG.E desc[UR4][R16.64], R29 ;  /* 0x0000001d10007986 */ /* 0x0001e2000c101904 */
[----:B------:R-:W-:Y:S01]  /*0900*/  ISETP.NE.AND P0, PT, R28, RZ, PT ;  /* 0x000000ff1c00720c */ /* 0x000fe20003f05270 */
[C---:B------:R-:W-:Y:S02]  /*0910*/  IMAD.WIDE R22, R0.reuse, 0x4, R16 ;  /* 0x0000000400167825 */ /* 0x040fe400078e0210 */
[----:B------:R1:W-:Y:S02]  /*0920*/  STG.E desc[UR4][R12.64], R29 ;  /* 0x0000001d0c007986 */ /* 0x0003e4000c101904 */
[----:B------:R-:W-:-:S02]  /*0930*/  IMAD.WIDE R24, R0, 0x4, R12 ;  /* 0x0000000400187825 */ /* 0x000fc400078e020c */
[----:B------:R-:W-:Y:S02]  /*0940*/  STG.E desc[UR4][R22.64], R29 ;  /* 0x0000001d16007986 */ /* 0x000fe4000c101904 */
[C---:B------:R-:W-:Y:S02]  /*0950*/  IMAD.WIDE R14, R0.reuse, 0x4, R22 ;  /* 0x00000004000e7825 */ /* 0x040fe400078e0216 */
[----:B------:R-:W-:Y:S02]  /*0960*/  STG.E desc[UR4][R24.64], R29 ;  /* 0x0000001d18007986 */ /* 0x000fe4000c101904 */
[C---:B0-----:R-:W-:Y:S02]  /*0970*/  IMAD.WIDE R16, R0.reuse, 0x4, R24 ;  /* 0x0000000400107825 */ /* 0x041fe400078e0218 */
[----:B------:R0:W-:Y:S02]  /*0980*/  STG.E desc[UR4][R14.64], R29 ;  /* 0x0000001d0e007986 */ /* 0x0001e4000c101904 */
[----:B-1----:R-:W-:-:S02]  /*0990*/  IMAD.WIDE R12, R0, 0x4, R14 ;  /* 0x00000004000c7825 */ /* 0x002fc400078e020e */
[----:B------:R1:W-:Y:S02]  /*09a0*/  STG.E desc[UR4][R16.64], R29 ;  /* 0x0000001d10007986 */ /* 0x0003e4000c101904 */
[C---:B------:R-:W-:Y:S02]  /*09b0*/  IMAD.WIDE R18, R0.reuse, 0x4, R16 ;  /* 0x0000000400127825 */ /* 0x040fe400078e0210 */
[----:B------:R2:W-:Y:S02]  /*09c0*/  STG.E desc[UR4][R12.64], R29 ;  /* 0x0000001d0c007986 */ /* 0x0005e4000c101904 */
[C---:B------:R-:W-:Y:S02]  /*09d0*/  IMAD.WIDE R20, R0.reuse, 0x4, R12 ;  /* 0x0000000400147825 */ /* 0x040fe400078e020c */
[----:B------:R-:W-:Y:S02]  /*09e0*/  STG.E desc[UR4][R18.64], R29 ;  /* 0x0000001d12007986 */ /* 0x000fe4000c101904 */
[----:B0-----:R-:W-:-:S02]  /*09f0*/  IMAD.WIDE R14, R0, 0x4, R18 ;  /* 0x00000004000e7825 */ /* 0x001fc400078e0212 */
[----:B------:R-:W-:Y:S02]  /*0a00*/  STG.E desc[UR4][R20.64], R29 ;  /* 0x0000001d14007986 */ /* 0x000fe4000c101904 */
[C---:B-1----:R-:W-:Y:S02]  /*0a10*/  IMAD.WIDE R16, R0.reuse, 0x4, R20 ;  /* 0x0000000400107825 */ /* 0x042fe400078e0214 */
[----:B------:R0:W-:Y:S02]  /*0a20*/  STG.E desc[UR4][R14.64], R29 ;  /* 0x0000001d0e007986 */ /* 0x0001e4000c101904 */
[C---:B--2---:R-:W-:Y:S02]  /*0a30*/  IMAD.WIDE R12, R0.reuse, 0x4, R14 ;  /* 0x00000004000c7825 */ /* 0x044fe400078e020e */
[----:B------:R-:W-:Y:S02]  /*0a40*/  STG.E desc[UR4][R16.64], R29 ;  /* 0x0000001d10007986 */ /* 0x000fe4000c101904 */
[----:B------:R-:W-:-:S02]  /*0a50*/  IMAD.WIDE R22, R0, 0x4, R16 ;  /* 0x0000000400167825 */ /* 0x000fc400078e0210 */
[----:B------:R1:W-:Y:S02]  /*0a60*/  STG.E desc[UR4][R12.64], R29 ;  /* 0x0000001d0c007986 */ /* 0x0003e4000c101904 */
[C---:B------:R-:W-:Y:S02]  /*0a70*/  IMAD.WIDE R24, R0.reuse, 0x4, R12 ;  /* 0x0000000400187825 */ /* 0x040fe400078e020c */
[----:B------:R2:W-:Y:S02]  /*0a80*/  STG.E desc[UR4][R22.64], R29 ;  /* 0x0000001d16007986 */ /* 0x0005e4000c101904 */
[C---:B0-----:R-:W-:Y:S02]  /*0a90*/  IMAD.WIDE R14, R0.reuse, 0x4, R22 ;  /* 0x00000004000e7825 */ /* 0x041fe400078e0216 */
[----:B------:R2:W-:Y:S02]  /*0aa0*/  STG.E desc[UR4][R24.64], R29 ;  /* 0x0000001d18007986 */ /* 0x0005e4000c101904 */
[----:B-1----:R-:W-:-:S02]  /*0ab0*/  IMAD.WIDE R12, R0, 0x4, R24 ;  /* 0x00000004000c7825 */ /* 0x002fc400078e0218 */
[----:B------:R2:W-:Y:S04]  /*0ac0*/  STG.E desc[UR4][R14.64], R29 ;  /* 0x0000001d0e007986 */ /* 0x0005e8000c101904 */
[----:B------:R2:W-:Y:S01]  /*0ad0*/  STG.E desc[UR4][R12.64], R29 ;  /* 0x0000001d0c007986 */ /* 0x0005e2000c101904 */
[----:B------:R-:W-:Y:S05]  /*0ae0*/  @P0 BRA `(.L_x_91) ;  /* 0xfffffffc006c0947 */ /* 0x000fea000383ffff */
.L_x_90:
[----:B------:R-:W-:Y:S05]  /*0af0*/  BSYNC.RECONVERGENT B1 ;  /* 0x0000000000017941 */ /* 0x000fea0003800200 */
.L_x_89:
[----:B------:R-:W-:Y:S05]  /*0b00*/  @!P1 BRA `(.L_x_88) ;  /* 0x0000000000dc9947 */ /* 0x000fea0003800000 */
[----:B------:R-:W-:Y:S01]  /*0b10*/  ISETP.GE.U32.AND P0, PT, R7, 0x4, PT ;  /* 0x000000040700780c */ /* 0x000fe20003f06070 */
[----:B------:R-:W-:Y:S01]  /*0b20*/  BSSY.RECONVERGENT B1, `(.L_x_92) ;  /* 0x0000019000017945 */ /* 0x000fe20003800200 */
[----:B--2---:R-:W-:-:S04]  /*0b30*/  LOP3.LUT R24, R6, 0x3, RZ, 0xc0, !PT ;  /* 0x0000000306187812 */ /* 0x004fc800078ec0ff */
[----:B------:R-:W-:-:S07]  /*0b40*/  ISETP.NE.AND P1, PT, R24, RZ, PT ;  /* 0x000000ff1800720c */ /* 0x000fce0003f25270 */
[----:B------:R-:W-:Y:S06]  /*0b50*/  @!P0 BRA `(.L_x_93) ;  /* 0x0000000000548947 */ /* 0x000fec0003800000 */
[----:B------:R-:W0:Y:S01]  /*0b60*/  LDC.64 R14, c[0x0][0x3b8] ;  /* 0x0000ee00ff0e7b82 */ /* 0x000e220000000a00 */
[C---:B------:R-:W-:Y:S01]  /*0b70*/  IMAD R7, R26.reuse, R0, R3 ;  /* 0x000000001a077224 */ /* 0x040fe200078e0203 */
[----:B------:R-:W-:-:S06]  /*0b80*/  IADD3 R26, PT, PT, R26, 0x4, RZ ;  /* 0x000000041a1a7810 */ /* 0x000fcc0007ffe0ff */
[----:B------:R-:W1:Y:S01]  /*0b90*/  LDC.64 R16, c[0x0][0x3c0] ;  /* 0x0000f000ff107b82 */ /* 0x000e620000000a00 */
[----:B0-----:R-:W-:-:S04]  /*0ba0*/  IMAD.WIDE R14, R7, 0x4, R14 ;  /* 0x00000004070e7825 */ /* 0x001fc800078e020e */
[----:B------:R-:W-:-:S04]  /*0bb0*/  IMAD.WIDE R18, R0, 0x4, R14 ;  /* 0x0000000400127825 */ /* 0x000fc800078e020e */
[----:B-1----:R-:W-:Y:S01]  /*0bc0*/  IMAD.WIDE R16, R7, 0x4, R16 ;  /* 0x0000000407107825 */ /* 0x002fe200078e0210 */
[----:B------:R-:W-:-:S03]  /*0bd0*/  MOV R7, 0x7fffffff ;  /* 0x7fffffff00077802 */ /* 0x000fc60000000f00 */
[C---:B------:R-:W-:Y:S02]  /*0be0*/  IMAD.WIDE R10, R0.reuse, 0x4, R18 ;  /* 0x00000004000a7825 */ /* 0x040fe400078e0212 */
[----:B------:R0:W-:Y:S02]  /*0bf0*/  STG.E desc[UR4][R14.64], R7 ;  /* 0x000000070e007986 */ /* 0x0001e4000c101904 */
[C---:B------:R-:W-:Y:S02]  /*0c00*/  IMAD.WIDE R12, R0.reuse, 0x4, R16 ;  /* 0x00000004000c7825 */ /* 0x040fe400078e0210 */
[----:B------:R0:W-:Y:S02]  /*0c10*/  STG.E desc[UR4][R16.64], R7 ;  /* 0x0000000710007986 */ /* 0x0001e4000c101904 */
[C---:B------:R-:W-:Y:S02]  /*0c20*/  IMAD.WIDE R20, R0.reuse, 0x4, R10 ;  /* 0x0000000400147825 */ /* 0x040fe400078e020a */
[----:B------:R0:W-:Y:S02]  /*0c30*/  STG.E desc[UR4][R18.64], R7 ;  /* 0x0000000712007986 */ /* 0x0001e4000c101904 */
[----:B------:R-:W-:-:S02]  /*0c40*/  IMAD.WIDE R8, R0, 0x4, R12 ;  /* 0x0000000400087825 */ /* 0x000fc400078e020c */
[----:B------:R0:W-:Y:S02]  /*0c50*/  STG.E desc[UR4][R12.64], R7 ;  /* 0x000000070c007986 */ /* 0x0001e4000c101904 */
[----:B------:R-:W-:Y:S02]  /*0c60*/  IMAD.WIDE R22, R0, 0x4, R8 ;  /* 0x0000000400167825 */ /* 0x000fe400078e0208 */
[----:B------:R0:W-:Y:S04]  /*0c70*/  STG.E desc[UR4][R10.64], R7 ;  /* 0x000000070a007986 */ /* 0x0001e8000c101904 */
[----:B------:R0:W-:Y:S04]  /*0c80*/  STG.E desc[UR4][R8.64], R7 ;  /* 0x0000000708007986 */ /* 0x0001e8000c101904 */
[----:B------:R0:W-:Y:S04]  /*0c90*/  STG.E desc[UR4][R20.64], R7 ;  /* 0x0000000714007986 */ /* 0x0001e8000c101904 */
[----:B------:R0:W-:Y:S02]  /*0ca0*/  STG.E desc[UR4][R22.64], R7 ;  /* 0x0000000716007986 */ /* 0x0001e4000c101904 */
.L_x_93:
[----:B------:R-:W-:Y:S05]  /*0cb0*/  BSYNC.RECONVERGENT B1 ;  /* 0x0000000000017941 */ /* 0x000fea0003800200 */
.L_x_92:
[----:B------:R-:W-:Y:S05]  /*0cc0*/  @!P1 BRA `(.L_x_88) ;  /* 0x00000000006c9947 */ /* 0x000fea0003800000 */
[----:B0-----:R-:W-:Y:S01]  /*0cd0*/  LOP3.LUT R7, R6, 0x1, RZ, 0xc0, !PT ;  /* 0x0000000106077812 */ /* 0x001fe200078ec0ff */
[----:B------:R-:W-:Y:S01]  /*0ce0*/  BSSY.RECONVERGENT B1, `(.L_x_94) ;  /* 0x0000013000017945 */ /* 0x000fe20003800200 */
[----:B------:R-:W-:Y:S02]  /*0cf0*/  ISETP.NE.AND P0, PT, R24, 0x1, PT ;  /* 0x000000011800780c */ /* 0x000fe40003f05270 */
[----:B------:R-:W-:-:S13]  /*0d00*/  ISETP.NE.U32.AND P1, PT, R7, 0x1, PT ;  /* 0x000000010700780c */ /* 0x000fda0003f25070 */
[----:B------:R-:W0:Y:S08]  /*0d10*/  @!P1 LDC.64 R10, c[0x0][0x3b8] ;  /* 0x0000ee00ff0a9b82 */ /* 0x000e300000000a00 */
[----:B------:R-:W1:Y:S01]  /*0d20*/  @!P1 LDC.64 R8, c[0x0][0x3c0] ;  /* 0x0000f000ff089b82 */ /* 0x000e620000000a00 */
[----:B------:R-:W-:Y:S05]  /*0d30*/  @!P0 BRA `(.L_x_95) ;  /* 0x0000000000348947 */ /* 0x000fea0003800000 */
[----:B------:R-:W2:Y:S01]  /*0d40*/  LDC.64 R12, c[0x0][0x3b8] ;  /* 0x0000ee00ff0c7b82 */ /* 0x000ea20000000a00 */
[C---:B------:R-:W-:Y:S01]  /*0d50*/  IMAD R7, R26.reuse, R0, R3 ;  /* 0x000000001a077224 */ /* 0x040fe200078e0203 */
[----:B------:R-:W-:-:S06]  /*0d60*/  IADD3 R26, PT, PT, R26, 0x2, RZ ;  /* 0x000000021a1a7810 */ /* 0x000fcc0007ffe0ff */
[----:B------:R-:W3:Y:S01]  /*0d70*/  LDC.64 R14, c[0x0][0x3c0] ;  /* 0x0000f000ff0e7b82 */ /* 0x000ee20000000a00 */
[----:B--2---:R-:W-:-:S04]  /*0d80*/  IMAD.WIDE R12, R7, 0x4, R12 ;  /* 0x00000004070c7825 */ /* 0x004fc800078e020c */
[----:B------:R-:W-:-:S04]  /*0d90*/  IMAD.WIDE R16, R0, 0x4, R12 ;  /* 0x0000000400107825 */ /* 0x000fc800078e020c */
[----:B---3--:R-:W-:Y:S01]  /*0da0*/  IMAD.WIDE R14, R7, 0x4, R14 ;  /* 0x00000004070e7825 */ /* 0x008fe200078e020e */
[----:B------:R-:W-:-:S03]  /*0db0*/  MOV R7, 0x7fffffff ;  /* 0x7fffffff00077802 */ /* 0x000fc60000000f00 */
[----:B------:R-:W-:Y:S02]  /*0dc0*/  IMAD.WIDE R18, R0, 0x4, R14 ;  /* 0x0000000400127825 */ /* 0x000fe400078e020e */
[----:B------:R2:W-:Y:S04]  /*0dd0*/  STG.E desc[UR4][R12.64], R7 ;  /* 0x000000070c007986 */ /* 0x0005e8000c101904 */
[----:B------:R2:W-:Y:S04]  /*0de0*/  STG.E desc[UR4][R14.64], R7 ;  /* 0x000000070e007986 */ /* 0x0005e8000c101904 */
[----:B------:R2:W-:Y:S04]  /*0df0*/  STG.E desc[UR4][R16.64], R7 ;  /* 0x0000000710007986 */ /* 0x0005e8000c101904 */
[----:B------:R2:W-:Y:S02]  /*0e00*/  STG.E desc[UR4][R18.64], R7 ;  /* 0x0000000712007986 */ /* 0x0005e4000c101904 */
.L_x_95:
[----:B------:R-:W-:Y:S05]  /*0e10*/  BSYNC.RECONVERGENT B1 ;  /* 0x0000000000017941 */ /* 0x000fea0003800200 */
.L_x_94:
[----:B--2---:R-:W-:Y:S01]  /*0e20*/  @!P1 IMAD R7, R26, R0, R3 ;  /* 0x000000001a079224 */ /* 0x004fe200078e0203 */
[----:B------:R-:W-:-:S03]  /*0e30*/  @!P1 MOV R13, 0x7fffffff ;  /* 0x7fffffff000d9802 */ /* 0x000fc60000000f00 */
[----:B0-----:R-:W-:-:S04]  /*0e40*/  @!P1 IMAD.WIDE R10, R7, 0x4, R10 ;  /* 0x00000004070a9825 */ /* 0x001fc800078e020a */
[----:B-1----:R-:W-:Y:S01]  /*0e50*/  @!P1 IMAD.WIDE R8, R7, 0x4, R8 ;  /* 0x0000000407089825 */ /* 0x002fe200078e0208 */
[----:B------:R1:W-:Y:S04]  /*0e60*/  @!P1 STG.E desc[UR4][R10.64], R13 ;  /* 0x0000000d0a009986 */ /* 0x0003e8000c101904 */
[----:B------:R1:W-:Y:S02]  /*0e70*/  @!P1 STG.E desc[UR4][R8.64], R13 ;  /* 0x0000000d08009986 */ /* 0x0003e4000c101904 */
.L_x_88:
[----:B------:R-:W-:Y:S05]  /*0e80*/  BSYNC.RECONVERGENT B0 ;  /* 0x0000000000007941 */ /* 0x000fea0003800200 */
.L_x_87:
[C---:B0-----:R-:W-:Y:S01]  /*0e90*/  VIADDMNMX R7, R2.reuse, 0x1, R4, !PT ;  /* 0x0000000102077846 */ /* 0x041fe20007800104 */
[----:B------:R-:W-:Y:S01]  /*0ea0*/  BSSY.RECONVERGENT B0, `(.L_x_96) ;  /* 0x0000074000007945 */ /* 0x000fe20003800200 */
[----:B-12---:R-:W-:Y:S01]  /*0eb0*/  HFMA2 R13, -RZ, RZ, 0, 0 ;  /* 0x00000000ff0d7431 */ /* 0x006fe200000001ff */
[----:B------:R-:W-:Y:S01]  /*0ec0*/  MOV R10, R2 ;  /* 0x00000002000a7202 */ /* 0x000fe20000000f00 */
[----:B------:R-:W-:Y:S01]  /*0ed0*/  HFMA2 R24, -RZ, RZ, 0, 0 ;  /* 0x00000000ff187431 */ /* 0x000fe200000001ff */
[CC--:B------:R-:W-:Y:S02]  /*0ee0*/  IADD3 R8, PT, PT, R2.reuse, -R7.reuse, RZ ;  /* 0x8000000702087210 */ /* 0x0c0fe40007ffe0ff */
[----:B------:R-:W-:Y:S02]  /*0ef0*/  IADD3 R7, PT, PT, -R2, R7, RZ ;  /* 0x0000000702077210 */ /* 0x000fe40007ffe1ff */
[----:B------:R-:W-:Y:S02]  /*0f00*/  ISETP.GT.U32.AND P0, PT, R8, -0x10, PT ;  /* 0xfffffff00800780c */ /* 0x000fe40003f04070 */
[----:B------:R-:W-:-:S11]  /*0f10*/  LOP3.LUT P1, R8, R7, 0xf, RZ, 0xc0, !PT ;  /* 0x0000000f07087812 */ /* 0x000fd6000782c0ff */
[----:B------:R-:W-:Y:S05]  /*0f20*/  @P0 BRA `(.L_x_97) ;  /* 0x0000000400ac0947 */ /* 0x000fea0003800000 */
[----:B------:R-:W0:Y:S01]  /*0f30*/  LDC.64 R14, c[0x0][0x390] ;  /* 0x0000e400ff0e7b82 */ /* 0x000e220000000a00 */
[----:B------:R-:W-:Y:S01]  /*0f40*/  LOP3.LUT R12, R7, 0xfffffff0, RZ, 0xc0, !PT ;  /* 0xfffffff0070c7812 */ /* 0x000fe200078ec0ff */
[----:B------:R-:W-:Y:S01]  /*0f50*/  IMAD R9, R2, R0, R3 ;  /* 0x0000000002097224 */ /* 0x000fe200078e0203 */
[----:B------:R-:W-:Y:S02]  /*0f60*/  MOV R13, RZ ;  /* 0x000000ff000d7202 */ /* 0x000fe40000000f00 */
[----:B------:R-:W-:Y:S02]  /*0f70*/  MOV R10, R2 ;  /* 0x00000002000a7202 */ /* 0x000fe40000000f00 */
[----:B------:R-:W-:-:S07]  /*0f80*/  IADD3 R12, PT, PT, -R12, RZ, RZ ;  /* 0x000000ff0c0c7210 */ /* 0x000fce0007ffe1ff */
.L_x_98:
[----:B0-----:R-:W-:-:S05]  /*0f90*/  IMAD.WIDE R18, R9, 0x4, R14 ;  /* 0x0000000409127825 */ /* 0x001fca00078e020e */
[----:B------:R-:W2:Y:S01]  /*0fa0*/  LDG.E.CONSTANT R26, desc[UR4][R18.64] ;  /* 0x00000004121a7981 */ /* 0x000ea2000c1e9900 */
[----:B------:R-:W-:-:S05]  /*0fb0*/  IMAD.WIDE R22, R0, 0x4, R18 ;  /* 0x0000000400167825 */ /* 0x000fca00078e0212 */
[----:B------:R0:W3:Y:S02]  /*0fc0*/  LDG.E.CONSTANT R11, desc[UR4][R22.64] ;  /* 0x00000004160b7981 */ /* 0x0000e4000c1e9900 */
[----:B0-----:R-:W-:-:S05]  /*0fd0*/  IMAD.WIDE R22, R0, 0x4, R22 ;  /* 0x0000000400167825 */ /* 0x001fca00078e0216 */
[----:B------:R-:W4:Y:S01]  /*0fe0*/  LDG.E.CONSTANT R27, desc[UR4][R22.64] ;  /* 0x00000004161b7981 */ /* 0x000f22000c1e9900 */
[----:B------:R-:W-:-:S05]  /*0ff0*/  IMAD.WIDE R20, R0, 0x4, R22 ;  /* 0x0000000400147825 */ /* 0x000fca00078e0216 */
[----:B------:R-:W5:Y:S01]  /*1000*/  LDG.E.CONSTANT R25, desc[UR4][R20.64] ;  /* 0x0000000414197981 */ /* 0x000f62000c1e9900 */
[----:B------:R-:W-:-:S05]  /*1010*/  IMAD.WIDE R16, R0, 0x4, R20 ;  /* 0x0000000400107825 */ /* 0x000fca00078e0214 */
[----:B------:R0:W5:Y:S02]  /*1020*/  LDG.E.CONSTANT R28, desc[UR4][R16.64] ;  /* 0x00000004101c7981 */ /* 0x000164000c1e9900 */
[----:B0-----:R-:W-:-:S05]  /*1030*/  IMAD.WIDE R16, R0, 0x4, R16 ;  /* 0x0000000400107825 */ /* 0x001fca00078e0210 */
[----:B------:R-:W5:Y:S01]  /*1040*/  LDG.E.CONSTANT R29, desc[UR4][R16.64] ;  /* 0x00000004101d7981 */ /* 0x000f62000c1e9900 */
[----:B------:R-:W-:-:S05]  /*1050*/  IMAD.WIDE R18, R0, 0x4, R16 ;  /* 0x0000000400127825 */ /* 0x000fca00078e0210 */
[----:B------:R2:W5:Y:S01]  /*1060*/  LDG.E.CONSTANT R16, desc[UR4][R18.64] ;  /* 0x0000000412107981 */ /* 0x000562000c1e9900 */
[----:B------:R-:W-:-:S05]  /*1070*/  IMAD.WIDE R20, R0, 0x4, R18 ;  /* 0x0000000400147825 */ /* 0x000fca00078e0212 */
[----:B------:R-:W5:Y:S01]  /*1080*/  LDG.E.CONSTANT R18, desc[UR4][R20.64] ;  /* 0x0000000414127981 */ /* 0x000f62000c1e9900 */
[----:B------:R-:W-:-:S04]  /*1090*/  IMAD.WIDE R22, R0, 0x4, R20 ;  /* 0x0000000400167825 */ /* 0x000fc800078e0214 */
[----:B--2---:R-:W-:Y:S02]  /*10a0*/  FADD R19, R26, -R13 ;  /* 0x8000000d1a137221 */ /* 0x004fe40000000000 */
[----:B------:R0:W2:Y:S02]  /*10b0*/  LDG.E.CONSTANT R13, desc[UR4][R22.64] ;  /* 0x00000004160d7981 */ /* 0x0000a4000c1e9900 */
[----:B------:R-:W-:-:S04]  /*10c0*/  FADD R26, R19, R24 ;  /* 0x00000018131a7221 */ /* 0x000fc80000000000 */
[----:B------:R-:W-:-:S04]  /*10d0*/  FADD R24, R26, -R24 ;  /* 0x800000181a187221 */ /* 0x000fc80000000000 */
[----:B------:R-:W-:Y:S01]  /*10e0*/  FADD R24, -R19, R24 ;  /* 0x0000001813187221 */ /* 0x000fe20000000100 */
[----:B0-----:R-:W-:-:S04]  /*10f0*/  IMAD.WIDE R22, R0, 0x4, R22 ;  /* 0x0000000400167825 */ /* 0x001fc800078e0216 */
[----:B---3--:R-:W-:Y:S02]  /*1100*/  FADD R17, -R24, R11 ;  /* 0x0000000b18117221 */ /* 0x008fe40000000100 */
[----:B------:R5:W3:Y:S01]  /*1110*/  LDG.E.CONSTANT R11, desc[UR4][R22.64] ;  /* 0x00000004160b7981 */ /* 0x000ae2000c1e9900 */
[----:B------:R-:W-:-:S04]  /*1120*/  IMAD.WIDE R20, R0, 0x4, R22 ;  /* 0x0000000400147825 */ /* 0x000fc800078e0216 */
[----:B------:R-:W-:-:S04]  /*1130*/  FADD R19, R26, R17 ;  /* 0x000000111a137221 */ /* 0x000fc80000000000 */
[----:B------:R-:W-:-:S04]  /*1140*/  FADD R26, -R26, R19 ;  /* 0x000000131a1a7221 */ /* 0x000fc80000000100 */
[----:B------:R-:W-:Y:S02]  /*1150*/  FADD R26, -R17, R26 ;  /* 0x0000001a111a7221 */ /* 0x000fe40000000100 */
[----:B------:R-:W3:Y:S02]  /*1160*/  LDG.E.CONSTANT R17, desc[UR4][R20.64] ;  /* 0x0000000414117981 */ /* 0x000ee4000c1e9900 */
[----:B----4-:R-:W-:-:S04]  /*1170*/  FADD R26, -R26, R27 ;  /* 0x0000001b1a1a7221 */ /* 0x010fc80000000100 */
[----:B------:R-:W-:-:S04]  /*1180*/  FADD R24, R19, R26 ;  /* 0x0000001a13187221 */ /* 0x000fc80000000000 */
[----:B------:R-:W-:-:S04]  /*1190*/  FADD R19, -R19, R24 ;  /* 0x0000001813137221 */ /* 0x000fc80000000100 */
[----:B------:R-:W-:Y:S01]  /*11a0*/  FADD R19, -R26, R19 ;  /* 0x000000131a137221 */ /* 0x000fe20000000100 */
[----:B------:R-:W-:-:S04]  /*11b0*/  IMAD.WIDE R26, R0, 0x4, R20 ;  /* 0x00000004001a7825 */ /* 0x000fc800078e0214 */
[----:B-----5:R-:W-:Y:S02]  /*11c0*/  FADD R23, -R19, R25 ;  /* 0x0000001913177221 */ /* 0x020fe40000000100 */
[----:B------:R0:W4:Y:S02]  /*11d0*/  LDG.E.CONSTANT R19, desc[UR4][R26.64] ;  /* 0x000000041a137981 */ /* 0x000124000c1e9900 */
[----:B------:R-:W-:-:S04]  /*11e0*/  FADD R25, R24, R23 ;  /* 0x0000001718197221 */ /* 0x000fc80000000000 */
[----:B------:R-:W-:-:S04]  /*11f0*/  FADD R24, -R24, R25 ;  /* 0x0000001918187221 */ /* 0x000fc80000000100 */
[----:B------:R-:W-:Y:S01]  /*1200*/  FADD R24, -R23, R24 ;  /* 0x0000001817187221 */ /* 0x000fe20000000100 */
[----:B------:R-:W-:-:S04]  /*1210*/  IMAD.WIDE R22, R0, 0x4, R26 ;  /* 0x0000000400167825 */ /* 0x000fc800078e021a */
[----:B------:R-:W-:Y:S02]  /*1220*/  FADD R24, -R24, R28 ;  /* 0x0000001c18187221 */ /* 0x000fe40000000100 */
[----:B------:R1:W5:Y:S02]  /*1230*/  LDG.E.CONSTANT R28, desc[UR4][R22.64] ;  /* 0x00000004161c7981 */ /* 0x000364000c1e9900 */
[----:B0-----:R-:W-:-:S04]  /*1240*/  FADD R26, R25, R24 ;  /* 0x00000018191a7221 */ /* 0x001fc80000000000 */
[----:B------:R-:W-:Y:S01]  /*1250*/  FADD R25, -R25, R26 ;  /* 0x0000001a19197221 */ /* 0x000fe20000000100 */
[----:B------:R-:W-:-:S04]  /*1260*/  IMAD.WIDE R20, R0, 0x4, R22 ;  /* 0x0000000400147825 */ /* 0x000fc800078e0216 */
[----:B------:R-:W-:-:S04]  /*1270*/  FADD R24, -R24, R25 ;  /* 0x0000001918187221 */ /* 0x000fc80000000100 */
[----:B-1----:R-:W-:Y:S02]  /*1280*/  FADD R23, -R24, R29 ;  /* 0x0000001d18177221 */ /* 0x002fe40000000100 */
[----:B------:R0:W5:Y:S02]  /*1290*/  LDG.E.CONSTANT R29, desc[UR4][R20.64] ;  /* 0x00000004141d7981 */ /* 0x000164000c1e9900 */
[----:B------:R-:W-:Y:S01]  /*12a0*/  FADD R27, R26, R23 ;  /* 0x000000171a1b7221 */ /* 0x000fe20000000000 */
[----:B------:R-:W-:-:S04]  /*12b0*/  IMAD.WIDE R24, R0, 0x4, R20 ;  /* 0x0000000400187825 */ /* 0x000fc800078e0214 */
[----:B------:R-:W-:-:S04]  /*12c0*/  FADD R26, -R26, R27 ;  /* 0x0000001b1a1a7221 */ /* 0x000fc80000000100 */
[----:B0-----:R-:W-:Y:S02]  /*12d0*/  FADD R21, -R23, R26 ;  /* 0x0000001a17157221 */ /* 0x001fe40000000100 */
[----:B------:R-:W5:Y:S01]  /*12e0*/  LDG.E.CONSTANT R26, desc[UR4][R24.64] ;  /* 0x00000004181a7981 */ /* 0x000f62000c1e9900 */
[----:B------:R-:W-:-:S06]  /*12f0*/  IMAD.WIDE R22, R0, 0x4, R24 ;  /* 0x0000000400167825 */ /* 0x000fcc00078e0218 */
[----:B------:R-:W5:Y:S01]  /*1300*/  LDG.E.CONSTANT R22, desc[UR4][R22.64] ;  /* 0x0000000416167981 */ /* 0x000f62000c1e9900 */
[----:B------:R-:W-:-:S04]  /*1310*/  FADD R16, -R21, R16 ;  /* 0x0000001015107221 */ /* 0x000fc80000000100 */
[----:B------:R-:W-:-:S04]  /*1320*/  FADD R20, R27, R16 ;  /* 0x000000101b147221 */ /* 0x000fc80000000000 */
[----:B------:R-:W-:-:S04]  /*1330*/  FADD R27, -R27, R20 ;  /* 0x000000141b1b7221 */ /* 0x000fc80000000100 */
[----:B------:R-:W-:-:S04]  /*1340*/  FADD R27, -R16, R27 ;  /* 0x0000001b101b7221 */ /* 0x000fc80000000100 */
[----:B------:R-:W-:-:S04]  /*1350*/  FADD R27, -R27, R18 ;  /* 0x000000121b1b7221 */ /* 0x000fc80000000100 */
[----:B------:R-:W-:-:S04]  /*1360*/  FADD R21, R20, R27 ;  /* 0x0000001b14157221 */ /* 0x000fc80000000000 */
[----:B------:R-:W-:-:S04]  /*1370*/  FADD R20, -R20, R21 ;  /* 0x0000001514147221 */ /* 0x000fc80000000100 */
[----:B------:R-:W-:Y:S01]  /*1380*/  FADD R20, -R27, R20 ;  /* 0x000000141b147221 */ /* 0x000fe20000000100 */
[----:B------:R-:W-:-:S04]  /*1390*/  IADD3 R12, PT, PT, R12, 0x10, RZ ;  /* 0x000000100c0c7810 */ /* 0x000fc80007ffe0ff */
[----:B------:R-:W-:Y:S02]  /*13a0*/  ISETP.NE.AND P0, PT, R12, RZ, PT ;  /* 0x000000ff0c00720c */ /* 0x000fe40003f05270 */
[----:B------:R-:W-:Y:S02]  /*13b0*/  IADD3 R10, PT, PT, R10, 0x10, RZ ;  /* 0x000000100a0a7810 */ /* 0x000fe40007ffe0ff */
[----:B------:R-:W-:Y:S01]  /*13c0*/  LEA R9, R0, R9, 0x4 ;  /* 0x0000000900097211 */ /* 0x000fe200078e20ff */
[----:B--2---:R-:W-:-:S04]  /*13d0*/  FADD R20, -R20, R13 ;  /* 0x0000000d14147221 */ /* 0x004fc80000000100 */
[----:B------:R-:W-:-:S04]  /*13e0*/  FADD R16, R21, R20 ;  /* 0x0000001415107221 */ /* 0x000fc80000000000 */
[----:B------:R-:W-:-:S04]  /*13f0*/  FADD R21, -R21, R16 ;  /* 0x0000001015157221 */ /* 0x000fc80000000100 */
[----:B------:R-:W-:-:S04]  /*1400*/  FADD R20, -R20, R21 ;  /* 0x0000001514147221 */ /* 0x000fc80000000100 */
[----:B---3--:R-:W-:-:S04]  /*1410*/  FADD R11, -R20, R11 ;  /* 0x0000000b140b7221 */ /* 0x008fc80000000100 */
[----:B------:R-:W-:-:S04]  /*1420*/  FADD R13, R16, R11 ;  /* 0x0000000b100d7221 */ /* 0x000fc80000000000 */
[----:B------:R-:W-:-:S04]  /*1430*/  FADD R16, -R16, R13 ;  /* 0x0000000d10107221 */ /* 0x000fc80000000100 */
[----:B------:R-:W-:-:S04]  /*1440*/  FADD R16, -R11, R16 ;  /* 0x000000100b107221 */ /* 0x000fc80000000100 */
[----:B------:R-:W-:-:S04]  /*1450*/  FADD R16, -R16, R17 ;  /* 0x0000001110107221 */ /* 0x000fc80000000100 */
        /* <DEDUP_REMOVED lines=24> */
.L_x_97:
[----:B------:R-:W-:Y:S05]  /*15e0*/  BSYNC.RECONVERGENT B0 ;  /* 0x0000000000007941 */ /* 0x000fea0003800200 */
.L_x_96:
[----:B------:R-:W-:Y:S01]  /*15f0*/  BSSY.RECONVERGENT B0, `(.L_x_99) ;  /* 0x0000070000007945 */ /* 0x000fe20003800200 */
[----:B------:R-:W-:-:S03]  /*1600*/  I2FP.F32.U32 R9, UR6 ;  /* 0x0000000600097c45 */ /* 0x000fc60008201000 */
[----:B------:R-:W-:Y:S05]  /*1610*/  @!P1 BRA `(.L_x_100) ;  /* 0x0000000400b49947 */ /* 0x000fea0003800000 */
[----:B------:R-:W-:Y:S01]  /*1620*/  ISETP.GE.U32.AND P0, PT, R8, 0x8, PT ;  /* 0x000000080800780c */ /* 0x000fe20003f06070 */
[----:B------:R-:W-:Y:S01]  /*1630*/  BSSY.RECONVERGENT B1, `(.L_x_101) ;  /* 0x0000037000017945 */ /* 0x000fe20003800200 */
[----:B------:R-:W-:-:S04]  /*1640*/  LOP3.LUT R12, R7, 0x7, RZ, 0xc0, !PT ;  /* 0x00000007070c7812 */ /* 0x000fc800078ec0ff */
[----:B------:R-:W-:-:S07]  /*1650*/  ISETP.NE.AND P1, PT, R12, RZ, PT ;  /* 0x000000ff0c00720c */ /* 0x000fce0003f25270 */
[----:B------:R-:W-:Y:S06]  /*1660*/  @!P0 BRA `(.L_x_102) ;  /* 0x0000000000cc8947 */ /* 0x000fec0003800000 */
[----:B------:R-:W0:Y:S01]  /*1670*/  LDC.64 R26, c[0x0][0x390] ;  /* 0x0000e400ff1a7b82 */ /* 0x000e220000000a00 */
[----:B------:R-:W-:-:S04]  /*1680*/  IMAD R11, R10, R0, R3 ;  /* 0x000000000a0b7224 */ /* 0x000fc800078e0203 */
[----:B0-----:R-:W-:-:S05]  /*1690*/  IMAD.WIDE R26, R11, 0x4, R26 ;  /* 0x000000040b1a7825 */ /* 0x001fca00078e021a */
[----:B------:R0:W2:Y:S01]  /*16a0*/  LDG.E.CONSTANT R8, desc[UR4][R26.64] ;  /* 0x000000041a087981 */ /* 0x0000a2000c1e9900 */
[----:B------:R-:W-:-:S05]  /*16b0*/  IMAD.WIDE R14, R0, 0x4, R26 ;  /* 0x00000004000e7825 */ /* 0x000fca00078e021a */
[----:B------:R1:W3:Y:S01]  /*16c0*/  LDG.E.CONSTANT R11, desc[UR4][R14.64] ;  /* 0x000000040e0b7981 */ /* 0x0002e2000c1e9900 */
[----:B------:R-:W-:-:S05]  /*16d0*/  IMAD.WIDE R16, R0, 0x4, R14 ;  /* 0x0000000400107825 */ /* 0x000fca00078e020e */
[----:B------:R-:W4:Y:S01]  /*16e0*/  LDG.E.CONSTANT R25, desc[UR4][R16.64] ;  /* 0x0000000410197981 */ /* 0x000f22000c1e9900 */
[----:B------:R-:W-:-:S05]  /*16f0*/  IMAD.WIDE R18, R0, 0x4, R16 ;  /* 0x0000000400127825 */ /* 0x000fca00078e0210 */
[----:B------:R5:W5:Y:S01]  /*1700*/  LDG.E.CONSTANT R28, desc[UR4][R18.64] ;  /* 0x00000004121c7981 */ /* 0x000b62000c1e9900 */
[----:B------:R-:W-:-:S05]  /*1710*/  IMAD.WIDE R20, R0, 0x4, R18 ;  /* 0x0000000400147825 */ /* 0x000fca00078e0212 */
[----:B------:R-:W5:Y:S01]  /*1720*/  LDG.E.CONSTANT R29, desc[UR4][R20.64] ;  /* 0x00000004141d7981 */ /* 0x000f62000c1e9900 */
[----:B------:R-:W-:-:S05]  /*1730*/  IMAD.WIDE R22, R0, 0x4, R20 ;  /* 0x0000000400167825 */ /* 0x000fca00078e0214 */
[----:B------:R-:W5:Y:S01]  /*1740*/  LDG.E.CONSTANT R16, desc[UR4][R22.64] ;  /* 0x0000000416107981 */ /* 0x000f62000c1e9900 */
[----:B0-----:R-:W-:-:S05]  /*1750*/  IMAD.WIDE R26, R0, 0x4, R22 ;  /* 0x00000004001a7825 */ /* 0x001fca00078e0216 */
[----:B------:R-:W5:Y:S01]  /*1760*/  LDG.E.CONSTANT R17, desc[UR4][R26.64] ;  /* 0x000000041a117981 */ /* 0x000f62000c1e9900 */
[----:B-1----:R-:W-:-:S06]  /*1770*/  IMAD.WIDE R14, R0, 0x4, R26 ;  /* 0x00000004000e7825 */ /* 0x002fcc00078e021a */
[----:B------:R-:W5:Y:S01]  /*1780*/  LDG.E.CONSTANT R14, desc[UR4][R14.64] ;  /* 0x000000040e0e7981 */ /* 0x000f62000c1e9900 */
[----:B------:R-:W-:Y:S01]  /*1790*/  IADD3 R10, PT, PT, R10, 0x8, RZ ;  /* 0x000000080a0a7810 */ /* 0x000fe20007ffe0ff */
        /* <DEDUP_REMOVED lines=8> */
[----:B----4-:R-:W-:-:S04]  /*1820*/  FADD R8, -R8, R25 ;  /* 0x0000001908087221 */ /* 0x010fc80000000100 */
[----:B-----5:R-:W-:-:S04]  /*1830*/  FADD R18, R13, R8 ;  /* 0x000000080d127221 */ /* 0x020fc80000000000 */
        /* <DEDUP_REMOVED lines=22> */
.L_x_102:
[----:B------:R-:W-:Y:S05]  /*19a0*/  BSYNC.RECONVERGENT B1 ;  /* 0x0000000000017941 */ /* 0x000fea0003800200 */
.L_x_101:
        /* <DEDUP_REMOVED lines=9> */
[----:B------:R-:W2:Y:S01]  /*1a40*/  LDG.E.CONSTANT R8, desc[UR4][R18.64] ;  /* 0x0000000412087981 */ /* 0x000ea2000c1e9900 */
[----:B------:R-:W-:-:S05]  /*1a50*/  IMAD.WIDE R20, R0, 0x4, R18 ;  /* 0x0000000400147825 */ /* 0x000fca00078e0212 */
[----:B------:R-:W3:Y:S01]  /*1a60*/  LDG.E.CONSTANT R23, desc[UR4][R20.64] ;  /* 0x0000000414177981 */ /* 0x000ee2000c1e9900 */
[----:B------:R-:W-:-:S05]  /*1a70*/  IMAD.WIDE R14, R0, 0x4, R20 ;  /* 0x00000004000e7825 */ /* 0x000fca00078e0214 */
[----:B------:R-:W4:Y:S01]  /*1a80*/  LDG.E.CONSTANT R12, desc[UR4][R14.64] ;  /* 0x000000040e0c7981 */ /* 0x000f22000c1e9900 */
[----:B------:R-:W-:-:S06]  /*1a90*/  IMAD.WIDE R16, R0, 0x4, R14 ;  /* 0x0000000400107825 */ /* 0x000fcc00078e020e */
        /* <DEDUP_REMOVED lines=17> */
[----:B------:R-:W-:-:S07]  /*1bb0*/  FADD R13, -R8, R13 ;  /* 0x0000000d080d7221 */ /* 0x000fce0000000100 */
.L_x_104:
[----:B------:R-:W-:Y:S05]  /*1bc0*/  BSYNC.RECONVERGENT B1 ;  /* 0x0000000000017941 */ /* 0x000fea0003800200 */
.L_x_103:
[----:B------:R-:W-:Y:S05]  /*1bd0*/  @!P1 BRA `(.L_x_100) ;  /* 0x0000000000449947 */ /* 0x000fea0003800000 */
[----:B------:R-:W0:Y:S01]  /*1be0*/  LDC.64 R14, c[0x0][0x390] ;  /* 0x0000e400ff0e7b82 */ /* 0x000e220000000a00 */
[----:B------:R-:W-:Y:S01]  /*1bf0*/  BSSY.RECONVERGENT B1, `(.L_x_105) ;  /* 0x000000e000017945 */ /* 0x000fe20003800200 */
[----:B------:R-:W-:Y:S01]  /*1c00*/  IMAD R17, R10, R0, R3 ;  /* 0x000000000a117224 */ /* 0x000fe200078e0203 */
[----:B------:R-:W-:-:S07]  /*1c10*/  IADD3 R7, PT, PT, -R7, RZ, RZ ;  /* 0x000000ff07077210 */ /* 0x000fce0007ffe1ff */
.L_x_106:
[----:B0-----:R-:W-:-:S06]  /*1c20*/  IMAD.WIDE R10, R17, 0x4, R14 ;  /* 0x00000004110a7825 */ /* 0x001fcc00078e020e */
[----:B------:R-:W2:Y:S01]  /*1c30*/  LDG.E.CONSTANT R10, desc[UR4][R10.64] ;  /* 0x000000040a0a7981 */ /* 0x000ea2000c1e9900 */
[----:B------:R-:W-:Y:S02]  /*1c40*/  IADD3 R7, PT, PT, R7, 0x1, RZ ;  /* 0x0000000107077810 */ /* 0x000fe40007ffe0ff */
[----:B------:R-:W-:Y:S02]  /*1c50*/  IADD3 R17, PT, PT, R17, R0, RZ ;  /* 0x0000000011117210 */ /* 0x000fe40007ffe0ff */
        /* <DEDUP_REMOVED lines=8> */
.L_x_105:
[----:B------:R-:W-:-:S07]  /*1ce0*/  MOV R24, R19 ;  /* 0x0000001300187202 */ /* 0x000fce0000000f00 */
.L_x_100:
[----:B------:R-:W-:Y:S05]  /*1cf0*/  BSYNC.RECONVERGENT B0 ;  /* 0x0000000000007941 */ /* 0x000fea0003800200 */
.L_x_99:
[----:B------:R-:W-:Y:S01]  /*1d00*/  IADD3 R7, PT, PT, R9, 0x1800000, RZ ;  /* 0x0180000009077810 */ /* 0x000fe20007ffe0ff */
[-CC-:B------:R-:W-:Y:S01]  /*1d10*/  IMAD R2, R2, R0.reuse, R3.reuse ;  /* 0x0000000002027224 */ /* 0x180fe200078e0203 */
[C---:B------:R-:W-:Y:S01]  /*1d20*/  IADD3 R5, PT, PT, R4.reuse, -R5, RZ ;  /* 0x8000000504057210 */ /* 0x040fe20007ffe0ff */
[----:B------:R-:W-:Y:S01]  /*1d30*/  IMAD R4, R4, R0, R3 ;  /* 0x0000000004047224 */ /* 0x000fe200078e0203 */
[----:B------:R-:W-:-:S04]  /*1d40*/  LOP3.LUT R7, R7, 0x7f800000, RZ, 0xc0, !PT ;  /* 0x7f80000007077812 */ /* 0x000fc800078ec0ff */
[----:B------:R-:W-:Y:S01]  /*1d50*/  ISETP.GT.U32.AND P0, PT, R7, 0x1ffffff, PT ;  /* 0x01ffffff0700780c */ /* 0x000fe20003f04070 */
[----:B------:R-:W-:-:S12]  /*1d60*/  IMAD R7, R6, R0, R3 ;  /* 0x0000000006077224 */ /* 0x000fd800078e0203 */
[----:B------:R-:W-:Y:S05]  /*1d70*/  @P0 BRA `(.L_x_107) ;  /* 0x00000000000c0947 */ /* 0x000fea0003800000 */
[----:B------:R-:W-:-:S07]  /*1d80*/  MOV R8, 0x1da0 ;  /* 0x00001da000087802 */ /* 0x000fce0000000f00 */
[----:B------:R-:W-:Y:S05]  /*1d90*/  CALL.REL.NOINC `($__internal_1_$__cuda_sm20_rcp_rn_f32_slowpath) ;  /* 0x0000000800807944 */ /* 0x000fea0003c00000 */
[----:B------:R-:W-:Y:S05]  /*1da0*/  BRA `(.L_x_108) ;  /* 0x0000000000107947 */ /* 0x000fea0003800000 */
.L_x_107:
[----:B------:R-:W0:Y:S02]  /*1db0*/  MUFU.RCP R0, R9 ;  /* 0x0000000900007308 */ /* 0x000e240000001000 */
[----:B0-----:R-:W-:-:S04]  /*1dc0*/  FFMA R3, R0, R9, -1 ;  /* 0xbf80000000037423 */ /* 0x001fc80000000009 */
[----:B------:R-:W-:-:S04]  /*1dd0*/  FADD.FTZ R3, -R3, -RZ ;  /* 0x800000ff03037221 */ /* 0x000fc80000010100 */
[----:B------:R-:W-:-:S07]  /*1de0*/  FFMA R3, R0, R3, R0 ;  /* 0x0000000300037223 */ /* 0x000fce0000000000 */
.L_x_108:
[----:B------:R-:W0:Y:S01]  /*1df0*/  LDC.64 R8, c[0x0][0x3b8] ;  /* 0x0000ee00ff087b82 */ /* 0x000e220000000a00 */
[----:B------:R-:W-:Y:S02]  /*1e00*/  MOV R0, 0x7fffffff ;  /* 0x7fffffff00007802 */ /* 0x000fe40000000f00 */
[----:B------:R-:W-:-:S05]  /*1e10*/  MOV R12, 0x7fffffff ;  /* 0x7fffffff000c7802 */ /* 0x000fca0000000f00 */
[----:B------:R-:W1:Y:S08]  /*1e20*/  LDC.64 R10, c[0x0][0x3c0] ;  /* 0x0000f000ff0a7b82 */ /* 0x000e700000000a00 */
[----:B------:R-:W2:Y:S08]  /*1e30*/  LDC.64 R14, c[0x0][0x398] ;  /* 0x0000e600ff0e7b82 */ /* 0x000eb00000000a00 */
[----:B------:R-:W3:Y:S08]  /*1e40*/  LDC.64 R16, c[0x0][0x380] ;  /* 0x0000e000ff107b82 */ /* 0x000ef00000000a00 */
[----:B------:R-:W4:Y:S02]  /*1e50*/  LDC.64 R18, c[0x0][0x388] ;  /* 0x0000e200ff127b82 */ /* 0x000f240000000a00 */
.L_x_109:
[C---:B----4-:R-:W-:Y:S01]  /*1e60*/  IMAD.WIDE R22, R7.reuse, 0x4, R18 ;  /* 0x0000000407167825 */ /* 0x050fe200078e0212 */
[----:B------:R-:W4:Y:S03]  /*1e70*/  LDCU UR8, c[0x0][0x3ac] ;  /* 0x00007580ff0877ac */ /* 0x000f260008000800 */
[C---:B---3--:R-:W-:Y:S01]  /*1e80*/  IMAD.WIDE R26, R7.reuse, 0x4, R16 ;  /* 0x00000004071a7825 */ /* 0x048fe200078e0210 */
[----:B------:R-:W3:Y:S01]  /*1e90*/  LDCU UR7, c[0x0][0x3b0] ;  /* 0x00007600ff0777ac */ /* 0x000ee20008000800 */
[----:B------:R-:W3:Y:S02]  /*1ea0*/  LDG.E.CONSTANT R23, desc[UR4][R22.64] ;  /* 0x0000000416177981 */ /* 0x000ee4000c1e9900 */
[----:B--2---:R-:W-:Y:S02]  /*1eb0*/  IMAD.WIDE R20, R7, 0x4, R14 ;  /* 0x0000000407147825 */ /* 0x004fe400078e020e */
[----:B------:R-:W2:Y:S04]  /*1ec0*/  LDG.E.CONSTANT R27, desc[UR4][R26.64] ;  /* 0x000000041a1b7981 */ /* 0x000ea8000c1e9900 */
[----:B------:R5:W2:Y:S01]  /*1ed0*/  LDG.E.CONSTANT R25, desc[UR4][R20.64] ;  /* 0x0000000414197981 */ /* 0x000aa2000c1e9900 */
[----:B------:R-:W-:-:S04]  /*1ee0*/  IADD3 R6, PT, PT, R6, 0x1, RZ ;  /* 0x0000000106067810 */ /* 0x000fc80007ffe0ff */
[----:B----4-:R-:W-:-:S13]  /*1ef0*/  ISETP.GE.AND P0, PT, R6, UR8, PT ;  /* 0x0000000806007c0c */ /* 0x010fda000bf06270 */
[----:B-----5:R-:W4:Y:S01]  /*1f00*/  @!P0 LDC.64 R20, c[0x0][0x390] ;  /* 0x0000e400ff148b82 */ /* 0x020f220000000a00 */
[----:B------:R-:W-:-:S04]  /*1f10*/  FMUL R28, R24, R3 ;  /* 0x00000003181c7220 */ /* 0x000fc80000400000 */
[C---:B---3--:R-:W-:Y:S01]  /*1f20*/  FFMA R29, R28.reuse, -UR7, R23 ;  /* 0x800000071c1d7c23 */ /* 0x048fe20008000017 */
[----:B--2---:R-:W-:-:S04]  /*1f30*/  FFMA R28, R28, UR7, R27 ;  /* 0x000000071c1c7c23 */ /* 0x004fc8000800001b */
[-C--:B------:R-:W-:Y:S02]  /*1f40*/  FMNMX R22, R29, R0.reuse, !PT ;  /* 0x000000001d167209 */ /* 0x080fe40007800000 */
[C---:B------:R-:W-:Y:S02]  /*1f50*/  FSETP.NE.AND P1, PT, |R25|.reuse, +INF , PT ;  /* 0x7f8000001900780b */ /* 0x040fe40003f25200 */
[----:B------:R-:W-:Y:S01]  /*1f60*/  FSETP.GE.AND P2, PT, R25, 50, PT ;  /* 0x424800001900780b */ /* 0x000fe20003f46000 */
[----:B------:R-:W2:Y:S01]  /*1f70*/  LDCU UR7, c[0x0][0x3a8] ;  /* 0x00007500ff0777ac */ /* 0x000ea20008000800 */
[----:B------:R-:W-:Y:S01]  /*1f80*/  FMNMX R25, R28, R0, PT ;  /* 0x000000001c197209 */ /* 0x000fe20003800000 */
[----:B----4-:R-:W-:-:S06]  /*1f90*/  @!P0 IMAD.WIDE R28, R4, 0x4, R20 ;  /* 0x00000004041c8825 */ /* 0x010fcc00078e0214 */
[----:B------:R-:W3:Y:S01]  /*1fa0*/  @!P0 LDG.E.CONSTANT R28, desc[UR4][R28.64] ;  /* 0x000000041c1c8981 */ /* 0x000ee2000c1e9900 */
[----:B0-----:R-:W-:Y:S01]  /*1fb0*/  IMAD.WIDE R26, R7, 0x4, R8 ;  /* 0x00000004071a7825 */ /* 0x001fe200078e0208 */
[----:B------:R-:W-:-:S03]  /*1fc0*/  @P1 FSEL R25, R22, R25, P2 ;  /* 0x0000001916191208 */ /* 0x000fc60001000000 */
[----:B-1----:R-:W-:-:S04]  /*1fd0*/  IMAD.WIDE R22, R7, 0x4, R10 ;  /* 0x0000000407167825 */ /* 0x002fc800078e020a */
[----:B------:R-:W-:Y:S01]  /*1fe0*/  @!P0 IMAD.WIDE R20, R2, 0x4, R20 ;  /* 0x0000000402148825 */ /* 0x000fe200078e0214 */
[----:B------:R-:W-:Y:S04]  /*1ff0*/  STG.E desc[UR4][R26.64], R25 ;  /* 0x000000191a007986 */ /* 0x000fe8000c101904 */
[----:B------:R0:W-:Y:S04]  /*2000*/  STG.E desc[UR4][R22.64], R12 ;  /* 0x0000000c16007986 */ /* 0x0001e8000c101904 */
[----:B0-----:R0:W4:Y:S01]  /*2010*/  @!P0 LDG.E.CONSTANT R23, desc[UR4][R20.64] ;  /* 0x0000000414178981 */ /* 0x001122000c1e9900 */
[----:B------:R-:W-:-:S04]  /*2020*/  IADD3 R5, PT, PT, R5, 0x1, RZ ;  /* 0x0000000105057810 */ /* 0x000fc80007ffe0ff */
[----:B------:R-:W-:Y:S02]  /*2030*/  ISETP.NE.AND P1, PT, R5, 0x1, PT ;  /* 0x000000010500780c */ /* 0x000fe40003f25270 */
[----:B--2---:R-:W-:Y:S02]  /*2040*/  IADD3 R2, PT, PT, R2, UR7, RZ ;  /* 0x0000000702027c10 */ /* 0x004fe4000fffe0ff */
[----:B------:R-:W-:Y:S02]  /*2050*/  IADD3 R4, PT, PT, R4, UR7, RZ ;  /* 0x0000000704047c10 */ /* 0x000fe4000fffe0ff */
[----:B------:R-:W-:Y:S02]  /*2060*/  IADD3 R7, PT, PT, R7, UR7, RZ ;  /* 0x0000000707077c10 */ /* 0x000fe4000fffe0ff */
[----:B------:R-:W-:Y:S01]  /*2070*/  MOV R12, R0 ;  /* 0x00000000000c7202 */ /* 0x000fe20000000f00 */
[----:B---3--:R-:W-:-:S04]  /*2080*/  @!P0 FADD R29, -R13, R28 ;  /* 0x0000001c0d1d8221 */ /* 0x008fc80000000100 */
[----:B0-----:R-:W-:-:S04]  /*2090*/  @!P0 FADD R21, R24, R29 ;  /* 0x0000001d18158221 */ /* 0x001fc80000000000 */
[----:B------:R-:W-:-:S04]  /*20a0*/  @!P0 FADD R20, -R24, R21 ;  /* 0x0000001518148221 */ /* 0x000fc80000000100 */
[----:B------:R-:W-:-:S04]  /*20b0*/  @!P0 FADD R26, -R29, R20 ;  /* 0x000000141d1a8221 */ /* 0x000fc80000000100 */
[----:B----4-:R-:W-:-:S04]  /*20c0*/  @!P0 FADD R26, -R26, -R23 ;  /* 0x800000171a1a8221 */ /* 0x010fc80000000100 */
[----:B------:R-:W-:-:S04]  /*20d0*/  @!P0 FADD R24, R21, R26 ;  /* 0x0000001a15188221 */ /* 0x000fc80000000000 */
[----:B------:R-:W-:Y:S01]  /*20e0*/  @!P0 FADD R21, -R21, R24 ;  /* 0x0000001815158221 */ /* 0x000fe20000000100 */
[----:B------:R-:W-:Y:S06]  /*20f0*/  @!P1 EXIT ;  /* 0x000000000000994d */ /* 0x000fec0003800000 */
[----:B------:R-:W-:Y:S01]  /*2100*/  MOV R0, R25 ;  /* 0x0000001900007202 */ /* 0x000fe20000000f00 */
[----:B------:R-:W-:Y:S01]  /*2110*/  @!P0 FADD R13, -R26, R21 ;  /* 0x000000151a0d8221 */ /* 0x000fe20000000100 */
[----:B------:R-:W-:Y:S06]  /*2120*/  BRA `(.L_x_109) ;  /* 0xfffffffc004c7947 */ /* 0x000fec000383ffff */
.L_x_86:
        /* <DEDUP_REMOVED lines=12> */
.L_x_111:
        /* <DEDUP_REMOVED lines=37> */
.L_x_110:
        /* <DEDUP_REMOVED lines=26> */
.L_x_112:
        /* <DEDUP_REMOVED lines=18> */
.L_x_113:
        /* <DEDUP_REMOVED lines=10> */
        .weak           $__internal_1_$__cuda_sm20_rcp_rn_f32_slowpath
        .type           $__internal_1_$__cuda_sm20_rcp_rn_f32_slowpath,@function
        .size           $__internal_1_$__cuda_sm20_rcp_rn_f32_slowpath,(.L_x_187 - $__internal_1_$__cuda_sm20_rcp_rn_f32_slowpath)
$__internal_1_$__cuda_sm20_rcp_rn_f32_slowpath:
[----:B------:R-:W-:-:S04]  /*27a0*/  SHF.L.U32 R0, R9, 0x1, RZ ;  /* 0x0000000109007819 */ /* 0x000fc800000006ff */
[----:B------:R-:W-:Y:S02]  /*27b0*/  SHF.R.U32.HI R3, RZ, 0x18, R0 ;  /* 0x00000018ff037819 */ /* 0x000fe40000011600 */
[----:B------:R-:W-:Y:S02]  /*27c0*/  MOV R0, R9 ;  /* 0x0000000900007202 */ /* 0x000fe40000000f00 */
[----:B------:R-:W-:-:S13]  /*27d0*/  ISETP.NE.U32.AND P0, PT, R3, RZ, PT ;  /* 0x000000ff0300720c */ /* 0x000fda0003f05070 */
[----:B------:R-:W-:Y:S05]  /*27e0*/  @P0 BRA `(.L_x_114) ;  /* 0x00000000002c0947 */ /* 0x000fea0003800000 */
[----:B------:R-:W-:-:S04]  /*27f0*/  SHF.L.U32 R3, R0, 0x1, RZ ;  /* 0x0000000100037819 */ /* 0x000fc800000006ff */
[----:B------:R-:W-:-:S13]  /*2800*/  ISETP.NE.AND P0, PT, R3, RZ, PT ;  /* 0x000000ff0300720c */ /* 0x000fda0003f05270 */
[----:B------:R2:W3:Y:S01]  /*2810*/  @!P0 MUFU.RCP R3, R0 ;  /* 0x0000000000038308 */ /* 0x0004e20000001000 */
[----:B------:R-:W-:Y:S05]  /*2820*/  @!P0 BRA `(.L_x_115) ;  /* 0x0000000000a48947 */ /* 0x000fea0003800000 */
[----:B------:R-:W-:-:S04]  /*2830*/  FFMA R9, R0, 1.84467440737095516160e+19, RZ ;  /* 0x5f80000000097823 */ /* 0x000fc800000000ff */
[----:B--2---:R-:W3:Y:S02]  /*2840*/  MUFU.RCP R0, R9 ;  /* 0x0000000900007308 */ /* 0x004ee40000001000 */
[----:B---3--:R-:W-:-:S04]  /*2850*/  FFMA R3, R9, R0, -1 ;  /* 0xbf80000009037423 */ /* 0x008fc80000000000 */
[----:B------:R-:W-:-:S04]  /*2860*/  FADD.FTZ R3, -R3, -RZ ;  /* 0x800000ff03037221 */ /* 0x000fc80000010100 */
[----:B------:R-:W-:-:S04]  /*2870*/  FFMA R0, R0, R3, R0 ;  /* 0x0000000300007223 */ /* 0x000fc80000000000 */
[----:B------:R-:W-:Y:S01]  /*2880*/  FFMA R3, R0, 1.84467440737095516160e+19, RZ ;  /* 0x5f80000000037823 */ /* 0x000fe200000000ff */
[----:B------:R-:W-:Y:S06]  /*2890*/  BRA `(.L_x_115) ;  /* 0x0000000000887947 */ /* 0x000fec0003800000 */
.L_x_114:
[----:B------:R-:W-:-:S04]  /*28a0*/  IADD3 R9, PT, PT, R3, -0xfd, RZ ;  /* 0xffffff0303097810 */ /* 0x000fc80007ffe0ff */
[----:B------:R-:W-:-:S13]  /*28b0*/  ISETP.GT.U32.AND P0, PT, R9, 0x1, PT ;  /* 0x000000010900780c */ /* 0x000fda0003f04070 */
[----:B------:R-:W-:Y:S05]  /*28c0*/  @P0 BRA `(.L_x_116) ;  /* 0x0000000000780947 */ /* 0x000fea0003800000 */
[----:B------:R-:W-:Y:S01]  /*28d0*/  LOP3.LUT R10, R0, 0x7fffff, RZ, 0xc0, !PT ;  /* 0x007fffff000a7812 */ /* 0x000fe200078ec0ff */
[----:B------:R-:W-:Y:S01]  /*28e0*/  HFMA2 R16, -RZ, RZ, 0, 1.78813934326171875e-07 ;  /* 0x00000003ff107431 */ /* 0x000fe200000001ff */
[----:B------:R-:W-:Y:S02]  /*28f0*/  IADD3 R3, PT, PT, R3, -0xfc, RZ ;  /* 0xffffff0403037810 */ /* 0x000fe40007ffe0ff */
        /* <DEDUP_REMOVED lines=14> */
[--C-:B------:R-:W-:Y:S02]  /*29e0*/  LOP3.LUT P1, RZ, R11, R9, R12.reuse, 0xf8, !PT ;  /* 0x000000090bff7212 */ /* 0x100fe4000782f80c */
[C---:B------:R-:W-:Y:S02]  /*29f0*/  LOP3.LUT P0, RZ, R10.reuse, 0x1, RZ, 0xc0, !PT ;  /* 0x000000010aff7812 */ /* 0x040fe4000780c0ff */
[----:B------:R-:W-:Y:S02]  /*2a00*/  LOP3.LUT P2, RZ, R10, 0x2, RZ, 0xc0, !PT ;  /* 0x000000020aff7812 */ /* 0x000fe4000784c0ff */
[----:B------:R-:W-:Y:S02]  /*2a10*/  SHF.R.U32.HI R3, RZ, R3, R12 ;  /* 0x00000003ff037219 */ /* 0x000fe4000001160c */
[----:B------:R-:W-:-:S02]  /*2a20*/  PLOP3.LUT P0, PT, P0, P1, P2, 0xe0, 0x0 ;  /* 0x000000000000781c */ /* 0x000fc40000703c20 */
[----:B------:R-:W-:Y:S02]  /*2a30*/  LOP3.LUT P1, RZ, R0, 0x7fffff, RZ, 0xc0, !PT ;  /* 0x007fffff00ff7812 */ /* 0x000fe4000782c0ff */
[----:B------:R-:W-:-:S04]  /*2a40*/  SEL R9, RZ, 0x1, !P0 ;  /* 0x00000001ff097807 */ /* 0x000fc80004000000 */
[----:B------:R-:W-:-:S04]  /*2a50*/  IADD3 R9, PT, PT, -R9, RZ, RZ ;  /* 0x000000ff09097210 */ /* 0x000fc80007ffe1ff */
[----:B------:R-:W-:-:S13]  /*2a60*/  ISETP.GE.AND P0, PT, R9, RZ, PT ;  /* 0x000000ff0900720c */ /* 0x000fda0003f06270 */
[----:B------:R-:W-:-:S04]  /*2a70*/  @!P0 IADD3 R3, PT, PT, R3, 0x1, RZ ;  /* 0x0000000103038810 */ /* 0x000fc80007ffe0ff */
[----:B------:R-:W-:-:S04]  /*2a80*/  @!P1 SHF.L.U32 R3, R3, 0x1, RZ ;  /* 0x0000000103039819 */ /* 0x000fc800000006ff */
[----:B------:R-:W-:Y:S01]  /*2a90*/  LOP3.LUT R3, R3, 0x80000000, R0, 0xf8, !PT ;  /* 0x8000000003037812 */ /* 0x000fe200078ef800 */
[----:B------:R-:W-:Y:S06]  /*2aa0*/  BRA `(.L_x_115) ;  /* 0x0000000000047947 */ /* 0x000fec0003800000 */
.L_x_116:
[----:B------:R0:W1:Y:S02]  /*2ab0*/  MUFU.RCP R3, R0 ;  /* 0x0000000000037308 */ /* 0x0000640000001000 */
.L_x_115:
[----:B------:R-:W-:-:S04]  /*2ac0*/  MOV R9, 0x0 ;  /* 0x0000000000097802 */ /* 0x000fc80000000f00 */
[----:B0123--:R-:W-:Y:S05]  /*2ad0*/  RET.REL.NODEC R8 `(alphatrend_many_series_one_param_f32) ;  /* 0xffffffd408487950 */ /* 0x00ffea0003c3ffff */
.L_x_117:
        /* <DEDUP_REMOVED lines=10> */
.L_x_187:


//--------------------- .text.alphatrend_batch_f32 --------------------------
	.section	.text.alphatrend_batch_f32,"ax",@progbits
	.align	128
        .global         alphatrend_batch_f32
        .type           alphatrend_batch_f32,@function
        .size           alphatrend_batch_f32,(.L_x_188 - alphatrend_batch_f32)
        .other          alphatrend_batch_f32,@"STO_CUDA_ENTRY STV_DEFAULT"
alphatrend_batch_f32:
.text.alphatrend_batch_f32:
        /* <DEDUP_REMOVED lines=13> */
[----:B------:R-:W-:-:S07]  /*00d0*/  USHF.R.S32.HI UR9, URZ, 0x1f, UR4 ;  /* 0x0000001fff097899 */ /* 0x000fce0008011404 */
[----:B-1----:R-:W-:Y:S05]  /*00e0*/  BRA.U !UP0, `(.L_x_118) ;  /* 0x0000002508607547 */ /* 0x002fea000b800000 */
[----:B------:R-:W-:Y:S02]  /*00f0*/  ULOP3.LUT UR5, UR4, 0x7, URZ, 0xc0, !UPT ;  /* 0x0000000704057892 */ /* 0x000fe4000f8ec0ff */
[----:B------:R-:W-:Y:S02]  /*0100*/  ULOP3.LUT UR6, UR4, 0x3, URZ, 0xc0, !UPT ;  /* 0x0000000304067892 */ /* 0x000fe4000f8ec0ff */
[----:B------:R-:W-:Y:S02]  /*0110*/  ULOP3.LUT UR7, UR4, 0x7ffffff8, URZ, 0xc0, !UPT ;  /* 0x7ffffff804077892 */ /* 0x000fe4000f8ec0ff */
[----:B------:R-:W-:-:S12]  /*0120*/  ULOP3.LUT UR4, UR4, 0x1, URZ, 0xc0, !UPT ;  /* 0x0000000104047892 */ /* 0x000fd8000f8ec0ff */
.L_x_158:
[----:B0--34-:R-:W0:Y:S08]  /*0130*/  LDC.64 R4, c[0x0][0x3b8] ;  /* 0x0000ee00ff047b82 */ /* 0x019e300000000a00 */
[----:B-1----:R-:W1:Y:S01]  /*0140*/  LDC R23, c[0x0][0x3c0] ;  /* 0x0000f000ff177b82 */ /* 0x002e620000000800 */
[----:B------:R-:W-:-:S07]  /*0150*/  SHF.R.S32.HI R18, RZ, 0x1f, R3 ;  /* 0x0000001fff127819 */ /* 0x000fce0000011403 */
[----:B--2---:R-:W2:Y:S01]  /*0160*/  LDC.64 R14, c[0x0][0x3d0] ;  /* 0x0000f400ff0e7b82 */ /* 0x004ea20000000a00 */
[----:B0-----:R-:W-:-:S07]  /*0170*/  IMAD.WIDE R4, R3, 0x4, R4 ;  /* 0x0000000403047825 */ /* 0x001fce00078e0204 */
[----:B------:R-:W0:Y:S01]  /*0180*/  LDC.64 R16, c[0x0][0x3d8] ;  /* 0x0000f600ff107b82 */ /* 0x000e220000000a00 */
[----:B------:R2:W3:Y:S01]  /*0190*/  LDG.E.CONSTANT R2, desc[UR10][R4.64] ;  /* 0x0000000a04027981 */ /* 0x0004e2000c1e9900 */
[----:B------:R-:W-:Y:S01]  /*01a0*/  BSSY.RECONVERGENT B0, `(.L_x_119) ;  /* 0x0000247000007945 */ /* 0x000fe20003800200 */
[----:B-1----:R-:W-:-:S05]  /*01b0*/  IMAD R6, R18, R23, RZ ;  /* 0x0000001712067224 */ /* 0x002fca00078e02ff */
[----:B------:R-:W1:Y:S01]  /*01c0*/  LDC.64 R20, c[0x0][0x3b0] ;  /* 0x0000ec00ff147b82 */ /* 0x000e620000000a00 */
[----:B------:R-:W-:-:S04]  /*01d0*/  IMAD.WIDE.U32 R12, R3, R23, RZ ;  /* 0x00000017030c7225 */ /* 0x000fc800078e00ff */
[----:B------:R-:W-:Y:S01]  /*01e0*/  IMAD R9, R3, UR9, R6 ;  /* 0x0000000903097c24 */ /* 0x000fe2000f8e0206 */
[----:B------:R-:W-:-:S04]  /*01f0*/  SHF.L.U32 R7, R12, 0x2, RZ ;  /* 0x000000020c077819 */ /* 0x000fc800000006ff */
[----:B------:R-:W-:Y:S02]  /*0200*/  IADD3 R9, PT, PT, R13, R9, RZ ;  /* 0x000000090d097210 */ /* 0x000fe40007ffe0ff */
[C---:B--2---:R-:W-:Y:S02]  /*0210*/  IADD3 R4, P1, PT, R7.reuse, R14, RZ ;  /* 0x0000000e07047210 */ /* 0x044fe40007f3e0ff */
[----:B------:R-:W-:Y:S02]  /*0220*/  SHF.L.U64.HI R8, R12, 0x2, R9 ;  /* 0x000000020c087819 */ /* 0x000fe40000010209 */
[----:B0-----:R-:W-:Y:S02]  /*0230*/  IADD3 R6, P2, PT, R7, R16, RZ ;  /* 0x0000001007067210 */ /* 0x001fe40007f5e0ff */
[C---:B------:R-:W-:Y:S02]  /*0240*/  IADD3.X R5, PT, PT, R8.reuse, R15, RZ, P1, !PT ;  /* 0x0000000f08057210 */ /* 0x040fe40000ffe4ff */
[----:B------:R-:W-:-:S02]  /*0250*/  IADD3.X R7, PT, PT, R8, R17, RZ, P2, !PT ;  /* 0x0000001108077210 */ /* 0x000fc400017fe4ff */
[----:B---3--:R-:W-:-:S04]  /*0260*/  ISETP.GT.AND P0, PT, R2, R23, PT ;  /* 0x000000170200720c */ /* 0x008fc80003f04270 */
[----:B------:R-:W-:-:S13]  /*0270*/  ISETP.LT.OR P0, PT, R2, 0x1, P0 ;  /* 0x000000010200780c */ /* 0x000fda0000701670 */
[----:B-1----:R-:W-:Y:S05]  /*0280*/  @P0 BRA `(.L_x_120) ;  /* 0x0000001c00e80947 */ /* 0x002fea0003800000 */
[----:B------:R-:W0:Y:S02]  /*0290*/  LDC R19, c[0x0][0x3c4] ;  /* 0x0000f100ff137b82 */ /* 0x000e240000000800 */
[----:B0-----:R-:W-:-:S04]  /*02a0*/  IADD3 R10, PT, PT, R2, R19, RZ ;  /* 0x00000013020a7210 */ /* 0x001fc80007ffe0ff */
[----:B------:R-:W-:-:S13]  /*02b0*/  ISETP.GT.AND P0, PT, R10, R23, PT ;  /* 0x000000170a00720c */ /* 0x000fda0003f04270 */
[----:B------:R-:W-:Y:S05]  /*02c0*/  @P0 BRA `(.L_x_121) ;  /* 0x0000001800d80947 */ /* 0x000fea0003800000 */
[----:B------:R-:W0:Y:S01]  /*02d0*/  LDCU.64 UR12, c[0x0][0x3a8] ;  /* 0x00007500ff0c77ac */ /* 0x000e220008000a00 */
[----:B------:R-:W1:Y:S01]  /*02e0*/  LDCU UR8, c[0x0][0x3cc] ;  /* 0x00007980ff0877ac */ /* 0x000e620008000800 */
[----:B0-----:R-:W-:-:S04]  /*02f0*/  LEA R8, P0, R3, UR12, 0x2 ;  /* 0x0000000c03087c11 */ /* 0x001fc8000f8010ff */
[----:B------:R-:W-:-:S05]  /*0300*/  LEA.HI.X R9, R3, UR13, R18, 0x2, P0 ;  /* 0x0000000d03097c11 */ /* 0x000fca00080f1412 */
[----:B------:R-:W1:Y:S02]  /*0310*/  LDG.E.CONSTANT R8, desc[UR10][R8.64] ;  /* 0x0000000a08087981 */ /* 0x000e64000c1e9900 */
[----:B-1----:R-:W-:-:S04]  /*0320*/  ISETP.GE.AND P0, PT, R8, UR8, PT ;  /* 0x0000000808007c0c */ /* 0x002fc8000bf06270 */
[----:B------:R-:W-:-:S13]  /*0330*/  ISETP.LT.OR P0, PT, R8, RZ, P0 ;  /* 0x000000ff0800720c */ /* 0x000fda0000701670 */
[----:B------:R-:W-:Y:S05]  /*0340*/  @P0 BRA `(.L_x_122) ;  /* 0x0000001400b80947 */ /* 0x000fea0003800000 */
[----:B------:R-:W-:-:S05]  /*0350*/  IMAD.WIDE R20, R3, 0x4, R20 ;  /* 0x0000000403147825 */ /* 0x000fca00078e0214 */
[----:B------:R0:W5:Y:S01]  /*0360*/  LDG.E.CONSTANT R9, desc[UR10][R20.64] ;  /* 0x0000000a14097981 */ /* 0x000162000c1e9900 */
[C---:B------:R-:W-:Y:S01]  /*0370*/  ISETP.GT.AND P0, PT, R10.reuse, 0x1, PT ;  /* 0x000000010a00780c */ /* 0x040fe20003f04270 */
[----:B------:R-:W-:Y:S01]  /*0380*/  BSSY.RECONVERGENT B1, `(.L_x_123) ;  /* 0x0000053000017945 */ /* 0x000fe20003800200 */
[----:B------:R-:W-:-:S11]  /*0390*/  IADD3 R11, PT, PT, R10, -0x1, RZ ;  /* 0xffffffff0a0b7810 */ /* 0x000fd60007ffe0ff */
[----:B0-----:R-:W-:Y:S05]  /*03a0*/  @!P0 BRA `(.L_x_124) ;  /* 0x0000000400408947 */ /* 0x001fea0003800000 */
[----:B------:R-:W-:Y:S01]  /*03b0*/  IADD3 R14, PT, PT, R10, -0x2, RZ ;  /* 0xfffffffe0a0e7810 */ /* 0x000fe20007ffe0ff */
[----:B------:R-:W-:Y:S01]  /*03c0*/  BSSY.RECONVERGENT B2, `(.L_x_125) ;  /* 0x000002b000027945 */ /* 0x000fe20003800200 */
[----:B------:R-:W-:Y:S01]  /*03d0*/  HFMA2 R21, -RZ, RZ, 0, 0 ;  /* 0x00000000ff157431 */ /* 0x000fe200000001ff */
[----:B------:R-:W-:Y:S02]  /*03e0*/  LOP3.LUT P0, R22, R11, 0x7, RZ, 0xc0, !PT ;  /* 0x000000070b167812 */ /* 0x000fe4000780c0ff */
[----:B------:R-:W-:-:S13]  /*03f0*/  ISETP.GE.U32.AND P3, PT, R14, 0x7, PT ;  /* 0x000000070e00780c */ /* 0x000fda0003f66070 */
[----:B------:R-:W-:Y:S05]  /*0400*/  @!P3 BRA `(.L_x_126) ;  /* 0x000000000098b947 */ /* 0x000fea0003800000 */
[----:B------:R-:W-:Y:S01]  /*0410*/  IMAD R14, R3, UR9, RZ ;  /* 0x00000009030e7c24 */ /* 0x000fe2000f8e02ff */
[----:B------:R-:W-:Y:S02]  /*0420*/  IADD3 R16, P4, PT, R6, 0x10, RZ ;  /* 0x0000001006107810 */ /* 0x000fe40007f9e0ff */
[----:B------:R-:W-:Y:S01]  /*0430*/  LOP3.LUT R21, R11, 0xfffffff8, RZ, 0xc0, !PT ;  /* 0xfffffff80b157812 */ /* 0x000fe200078ec0ff */
[----:B------:R-:W-:Y:S01]  /*0440*/  IMAD R23, R18, R23, R14 ;  /* 0x0000001712177224 */ /* 0x000fe200078e020e */
[----:B------:R-:W-:Y:S02]  /*0450*/  IADD3 R18, P3, PT, R4, 0x10, RZ ;  /* 0x0000001004127810 */ /* 0x000fe40007f7e0ff */
[----:B------:R-:W-:Y:S02]  /*0460*/  IADD3 R20, PT, PT, -R21, RZ, RZ ;  /* 0x000000ff15147210 */ /* 0x000fe40007ffe1ff */
[----:B------:R-:W-:-:S04]  /*0470*/  IADD3 R13, PT, PT, R13, R23, RZ ;  /* 0x000000170d0d7210 */ /* 0x000fc80007ffe0ff */
[----:B------:R-:W-:-:S04]  /*0480*/  SHF.L.U64.HI R12, R12, 0x2, R13 ;  /* 0x000000020c0c7819 */ /* 0x000fc8000001020d */
[-C--:B------:R-:W-:Y:S02]  /*0490*/  IADD3.X R23, PT, PT, RZ, R12.reuse, R15, P3, P1 ;  /* 0x0000000cff177210 */ /* 0x080fe40001fe240f */
[----:B------:R-:W-:-:S07]  /*04a0*/  IADD3.X R17, PT, PT, RZ, R12, R17, P4, P2 ;  /* 0x0000000cff117210 */ /* 0x000fce00027e4411 */
.L_x_127:
[----:B0-----:R-:W-:Y:S02]  /*04b0*/  MOV R25, 0x7fffffff ;  /* 0x7fffffff00197802 */ /* 0x001fe40000000f00 */
[----:B------:R-:W-:Y:S02]  /*04c0*/  MOV R12, R18 ;  /* 0x00000012000c7202 */ /* 0x000fe40000000f00 */
[----:B------:R-:W-:Y:S02]  /*04d0*/  MOV R13, R23 ;  /* 0x00000017000d7202 */ /* 0x000fe40000000f00 */
[----:B------:R-:W-:Y:S02]  /*04e0*/  MOV R14, R16 ;  /* 0x00000010000e7202 */ /* 0x000fe40000000f00 */
[----:B------:R-:W-:Y:S01]  /*04f0*/  MOV R15, R17 ;  /* 0x00000011000f7202 */ /* 0x000fe20000000f00 */
[----:B------:R0:W-:Y:S01]  /*0500*/  STG.E desc[UR10][R12.64+-0x10], R25 ;  /* 0xfffff0190c007986 */ /* 0x0001e2000c10190a */
[----:B------:R-:W-:-:S02]  /*0510*/  IADD3 R20, PT, PT, R20, 0x8, RZ ;  /* 0x0000000814147810 */ /* 0x000fc40007ffe0ff */
[----:B------:R-:W-:Y:S01]  /*0520*/  IADD3 R18, P2, PT, R12, 0x20, RZ ;  /* 0x000000200c127810 */ /* 0x000fe20007f5e0ff */
[----:B------:R0:W-:Y:S01]  /*0530*/  STG.E desc[UR10][R14.64+-0x10], R25 ;  /* 0xfffff0190e007986 */ /* 0x0001e2000c10190a */
[----:B------:R-:W-:Y:S02]  /*0540*/  ISETP.NE.AND P1, PT, R20, RZ, PT ;  /* 0x000000ff1400720c */ /* 0x000fe40003f25270 */
[----:B------:R-:W-:Y:S01]  /*0550*/  IADD3 R16, P3, PT, R14, 0x20, RZ ;  /* 0x000000200e107810 */ /* 0x000fe20007f7e0ff */
[----:B------:R0:W-:Y:S01]  /*0560*/  STG.E desc[UR10][R12.64+-0xc], R25 ;  /* 0xfffff4190c007986 */ /* 0x0001e2000c10190a */
[----:B------:R-:W-:Y:S02]  /*0570*/  IADD3.X R23, PT, PT, RZ, R13, RZ, P2, !PT ;  /* 0x0000000dff177210 */ /* 0x000fe400017fe4ff */
        /* <DEDUP_REMOVED lines=15> */
.L_x_126:
[----:B------:R-:W-:Y:S05]  /*0670*/  BSYNC.RECONVERGENT B2 ;  /* 0x0000000000027941 */ /* 0x000fea0003800200 */
.L_x_125:
[----:B------:R-:W-:Y:S05]  /*0680*/  @!P0 BRA `(.L_x_124) ;  /* 0x0000000000888947 */ /* 0x000fea0003800000 */
[----:B------:R-:W-:Y:S01]  /*0690*/  ISETP.GE.U32.AND P0, PT, R22, 0x4, PT ;  /* 0x000000041600780c */ /* 0x000fe20003f06070 */
[----:B------:R-:W-:Y:S01]  /*06a0*/  BSSY.RECONVERGENT B2, `(.L_x_128) ;  /* 0x000000f000027945 */ /* 0x000fe20003800200 */
[----:B------:R-:W-:-:S11]  /*06b0*/  LOP3.LUT P1, R16, R11, 0x3, RZ, 0xc0, !PT ;  /* 0x000000030b107812 */ /* 0x000fd6000782c0ff */
[----:B------:R-:W-:Y:S05]  /*06c0*/  @!P0 BRA `(.L_x_129) ;  /* 0x0000000000308947 */ /* 0x000fea0003800000 */
[----:B------:R-:W-:Y:S01]  /*06d0*/  MOV R17, 0x7fffffff ;  /* 0x7fffffff00117802 */ /* 0x000fe20000000f00 */
        /* <DEDUP_REMOVED lines=11> */
.L_x_129:
[----:B------:R-:W-:Y:S05]  /*0790*/  BSYNC.RECONVERGENT B2 ;  /* 0x0000000000027941 */ /* 0x000fea0003800200 */
.L_x_128:
[----:B------:R-:W-:Y:S05]  /*07a0*/  @!P1 BRA `(.L_x_124) ;  /* 0x0000000000409947 */ /* 0x000fea0003800000 */
[----:B------:R-:W-:Y:S02]  /*07b0*/  ISETP.NE.AND P0, PT, R16, 0x1, PT ;  /* 0x000000011000780c */ /* 0x000fe40003f05270 */
[----:B01----:R-:W-:-:S04]  /*07c0*/  LOP3.LUT R12, R11, 0x1, RZ, 0xc0, !PT ;  /* 0x000000010b0c7812 */ /* 0x003fc800078ec0ff */
[----:B------:R-:W-:-:S07]  /*07d0*/  ISETP.NE.U32.AND P1, PT, R12, 0x1, PT ;  /* 0x000000010c00780c */ /* 0x000fce0003f25070 */
[----:B------:R-:W-:Y:S01]  /*07e0*/  @P0 IMAD.WIDE.U32 R16, R21, 0x4, R4 ;  /* 0x0000000415100825 */ /* 0x000fe200078e0004 */
[----:B------:R-:W-:-:S03]  /*07f0*/  @P0 MOV R23, 0x7fffffff ;  /* 0x7fffffff00170802 */ /* 0x000fc60000000f00 */
[C---:B------:R-:W-:Y:S01]  /*0800*/  @P0 IMAD.WIDE.U32 R14, R21.reuse, 0x4, R6 ;  /* 0x00000004150e0825 */ /* 0x040fe200078e0006 */
[----:B------:R-:W-:Y:S01]  /*0810*/  @P0 IADD3 R21, PT, PT, R21, 0x2, RZ ;  /* 0x0000000215150810 */ /* 0x000fe20007ffe0ff */
[----:B------:R2:W-:Y:S01]  /*0820*/  @P0 STG.E desc[UR10][R16.64], R23 ;  /* 0x0000001710000986 */ /* 0x0005e2000c10190a */
[----:B------:R-:W-:-:S03]  /*0830*/  @!P1 MOV R25, 0x7fffffff ;  /* 0x7fffffff00199802 */ /* 0x000fc60000000f00 */
[C---:B------:R-:W-:Y:S01]  /*0840*/  @!P1 IMAD.WIDE.U32 R12, R21.reuse, 0x4, R4 ;  /* 0x00000004150c9825 */ /* 0x040fe200078e0004 */
[----:B------:R2:W-:Y:S03]  /*0850*/  @P0 STG.E desc[UR10][R14.64], R23 ;  /* 0x000000170e000986 */ /* 0x0005e6000c10190a */
[----:B------:R-:W-:Y:S01]  /*0860*/  @!P1 IMAD.WIDE.U32 R20, R21, 0x4, R6 ;  /* 0x0000000415149825 */ /* 0x000fe200078e0006 */
[----:B------:R2:W-:Y:S04]  /*0870*/  @P0 STG.E desc[UR10][R16.64+0x4], R23 ;  /* 0x0000041710000986 */ /* 0x0005e8000c10190a */
[----:B------:R2:W-:Y:S04]  /*0880*/  @P0 STG.E desc[UR10][R14.64+0x4], R23 ;  /* 0x000004170e000986 */ /* 0x0005e8000c10190a */
[----:B------:R2:W-:Y:S04]  /*0890*/  @!P1 STG.E desc[UR10][R12.64], R25 ;  /* 0x000000190c009986 */ /* 0x0005e8000c10190a */
[----:B------:R2:W-:Y:S02]  /*08a0*/  @!P1 STG.E desc[UR10][R20.64], R25 ;  /* 0x0000001914009986 */ /* 0x0005e4000c10190a */
.L_x_124:
[----:B------:R-:W-:Y:S05]  /*08b0*/  BSYNC.RECONVERGENT B1 ;  /* 0x0000000000017941 */ /* 0x000fea0003800200 */
.L_x_123:
[----:B--2---:R-:W2:Y:S01]  /*08c0*/  LDC R16, c[0x0][0x3c4] ;  /* 0x0000f100ff107b82 */ /* 0x004ea20000000800 */
[----:B------:R-:W-:Y:S01]  /*08d0*/  VIADDMNMX R10, R19, 0x1, R10, !PT ;  /* 0x00000001130a7846 */ /* 0x000fe2000780010a */
[----:B------:R-:W-:Y:S01]  /*08e0*/  BSSY.RECONVERGENT B1, `(.L_x_130) ;  /* 0x0000063000017945 */ /* 0x000fe20003800200 */
[----:B01----:R-:W-:Y:S02]  /*08f0*/  MOV R14, RZ ;  /* 0x000000ff000e7202 */ /* 0x003fe40000000f00 */
[CC--:B------:R-:W-:Y:S02]  /*0900*/  IADD3 R12, PT, PT, -R10.reuse, R19.reuse, RZ ;  /* 0x000000130a0c7210 */ /* 0x0c0fe40007ffe1ff */
[----:B------:R-:W-:Y:S01]  /*0910*/  IADD3 R15, PT, PT, R10, -R19, RZ ;  /* 0x800000130a0f7210 */ /* 0x000fe20007ffe0ff */
[----:B------:R-:W-:Y:S01]  /*0920*/  HFMA2 R10, -RZ, RZ, 0, 0 ;  /* 0x00000000ff0a7431 */ /* 0x000fe200000001ff */
[----:B------:R-:W-:Y:S02]  /*0930*/  ISETP.GT.U32.AND P0, PT, R12, -0x10, PT ;  /* 0xfffffff00c00780c */ /* 0x000fe40003f04070 */
[----:B------:R-:W-:-:S02]  /*0940*/  LOP3.LUT P1, R24, R15, 0xf, RZ, 0xc0, !PT ;  /* 0x0000000f0f187812 */ /* 0x000fc4000782c0ff */
[----:B--2---:R-:W-:-:S09]  /*0950*/  MOV R19, R16 ;  /* 0x0000001000137202 */ /* 0x004fd20000000f00 */
[----:B------:R-:W-:Y:S05]  /*0960*/  @P0 BRA `(.L_x_131) ;  /* 0x0000000400680947 */ /* 0x000fea0003800000 */
[----:B------:R-:W0:Y:S01]  /*0970*/  LDC.64 R12, c[0x0][0x398] ;  /* 0x0000e600ff0c7b82 */ /* 0x000e220000000a00 */
[----:B------:R-:W-:Y:S02]  /*0980*/  MOV R19, R16 ;  /* 0x0000001000137202 */ /* 0x000fe40000000f00 */
[----:B------:R-:W-:Y:S02]  /*0990*/  MOV R18, RZ ;  /* 0x000000ff00127202 */ /* 0x000fe40000000f00 */
[----:B------:R-:W-:-:S07]  /*09a0*/  MOV R10, RZ ;  /* 0x000000ff000a7202 */ /* 0x000fce0000000f00 */
.L_x_132:
[----:B0-----:R-:W-:-:S05]  /*09b0*/  IMAD.WIDE R16, R19, 0x4, R12 ;  /* 0x0000000413107825 */ /* 0x001fca00078e020c */
[----:B------:R-:W2:Y:S04]  /*09c0*/  LDG.E.CONSTANT R27, desc[UR10][R16.64] ;  /* 0x0000000a101b7981 */ /* 0x000ea8000c1e9900 */
[----:B------:R-:W3:Y:S04]  /*09d0*/  LDG.E.CONSTANT R25, desc[UR10][R16.64+0x4] ;  /* 0x0000040a10197981 */ /* 0x000ee8000c1e9900 */
[----:B------:R-:W4:Y:S04]  /*09e0*/  LDG.E.CONSTANT R23, desc[UR10][R16.64+0x8] ;  /* 0x0000080a10177981 */ /* 0x000f28000c1e9900 */
[----:B------:R-:W4:Y:S04]  /*09f0*/  LDG.E.CONSTANT R22, desc[UR10][R16.64+0xc] ;  /* 0x00000c0a10167981 */ /* 0x000f28000c1e9900 */
[----:B------:R-:W4:Y:S04]  /*0a00*/  LDG.E.CONSTANT R21, desc[UR10][R16.64+0x10] ;  /* 0x0000100a10157981 */ /* 0x000f28000c1e9900 */
[----:B------:R-:W4:Y:S01]  /*0a10*/  LDG.E.CONSTANT R20, desc[UR10][R16.64+0x14] ;  /* 0x0000140a10147981 */ /* 0x000f22000c1e9900 */
[----:B--2---:R-:W-:-:S03]  /*0a20*/  FADD R29, R27, -R10 ;  /* 0x8000000a1b1d7221 */ /* 0x004fc60000000000 */
[----:B------:R-:W2:Y:S01]  /*0a30*/  LDG.E.CONSTANT R10, desc[UR10][R16.64+0x18] ;  /* 0x0000180a100a7981 */ /* 0x000ea2000c1e9900 */
[----:B------:R-:W-:-:S04]  /*0a40*/  FADD R27, R29, R14 ;  /* 0x0000000e1d1b7221 */ /* 0x000fc80000000000 */
[----:B------:R-:W-:-:S04]  /*0a50*/  FADD R14, R27, -R14 ;  /* 0x8000000e1b0e7221 */ /* 0x000fc80000000000 */
[----:B------:R-:W-:-:S04]  /*0a60*/  FADD R14, -R29, R14 ;  /* 0x0000000e1d0e7221 */ /* 0x000fc80000000100 */
        /* <DEDUP_REMOVED lines=10> */
[----:B------:R-:W-:-:S04]  /*0b10*/  FADD R22, -R27, R22 ;  /* 0x000000161b167221 */ /* 0x000fc80000000100 */
        /* <DEDUP_REMOVED lines=14> */
[----:B--2---:R-:W-:Y:S02]  /*0c00*/  FADD R27, -R25, R10 ;  /* 0x0000000a191b7221 */ /* 0x004fe40000000100 */
[----:B------:R-:W2:Y:S02]  /*0c10*/  LDG.E.CONSTANT R10, desc[UR10][R16.64+0x30] ;  /* 0x0000300a100a7981 */ /* 0x000ea4000c1e9900 */
[----:B------:R-:W-:-:S04]  /*0c20*/  FADD R25, R26, R27 ;  /* 0x0000001b1a197221 */ /* 0x000fc80000000000 */
[----:B------:R-:W-:-:S04]  /*0c30*/  FADD R26, -R26, R25 ;  /* 0x000000191a1a7221 */ /* 0x000fc80000000100 */
[----:B------:R-:W-:-:S04]  /*0c40*/  FADD R27, -R27, R26 ;  /* 0x0000001a1b1b7221 */ /* 0x000fc80000000100 */
[----:B---3--:R-:W-:-:S04]  /*0c50*/  FADD R26, -R27, R14 ;  /* 0x0000000e1b1a7221 */ /* 0x008fc80000000100 */
[----:B------:R-:W-:-:S04]  /*0c60*/  FADD R14, R25, R26 ;  /* 0x0000001a190e7221 */ /* 0x000fc80000000000 */
[----:B------:R-:W-:-:S04]  /*0c70*/  FADD R25, -R25, R14 ;  /* 0x0000000e19197221 */ /* 0x000fc80000000100 */
[----:B------:R-:W-:Y:S02]  /*0c80*/  FADD R26, -R26, R25 ;  /* 0x000000191a1a7221 */ /* 0x000fe40000000100 */
[----:B------:R-:W3:Y:S02]  /*0c90*/  LDG.E.CONSTANT R25, desc[UR10][R16.64+0x34] ;  /* 0x0000340a10197981 */ /* 0x000ee4000c1e9900 */
[----:B----4-:R-:W-:Y:S02]  /*0ca0*/  FADD R27, -R26, R23 ;  /* 0x000000171a1b7221 */ /* 0x010fe40000000100 */
[----:B------:R-:W4:Y:S02]  /*0cb0*/  LDG.E.CONSTANT R26, desc[UR10][R16.64+0x3c] ;  /* 0x00003c0a101a7981 */ /* 0x000f24000c1e9900 */
[----:B------:R-:W-:-:S04]  /*0cc0*/  FADD R23, R14, R27 ;  /* 0x0000001b0e177221 */ /* 0x000fc80000000000 */
[----:B------:R-:W-:-:S04]  /*0cd0*/  FADD R14, -R14, R23 ;  /* 0x000000170e0e7221 */ /* 0x000fc80000000100 */
[----:B------:R-:W-:Y:S02]  /*0ce0*/  FADD R27, -R27, R14 ;  /* 0x0000000e1b1b7221 */ /* 0x000fe40000000100 */
[----:B------:R0:W4:Y:S02]  /*0cf0*/  LDG.E.CONSTANT R14, desc[UR10][R16.64+0x38] ;  /* 0x0000380a100e7981 */ /* 0x000124000c1e9900 */
        /* <DEDUP_REMOVED lines=12> */
[----:B------:R-:W-:Y:S02]  /*0dc0*/  IADD3 R18, PT, PT, R18, 0x10, RZ ;  /* 0x0000001012127810 */ /* 0x000fe40007ffe0ff */
[----:B------:R-:W-:Y:S01]  /*0dd0*/  IADD3 R19, PT, PT, R19, 0x10, RZ ;  /* 0x0000001013137810 */ /* 0x000fe20007ffe0ff */
[----:B--2---:R-:W-:-:S04]  /*0de0*/  FADD R23, -R23, R10 ;  /* 0x0000000a17177221 */ /* 0x004fc80000000100 */
[----:B0-----:R-:W-:-:S04]  /*0df0*/  FADD R17, R22, R23 ;  /* 0x0000001716117221 */ /* 0x001fc80000000000 */
        /* <DEDUP_REMOVED lines=10> */
[----:B------:R-:W-:Y:S01]  /*0ea0*/  FADD R26, -R17, R26 ;  /* 0x0000001a111a7221 */ /* 0x000fe20000000100 */
[----:B------:R-:W-:-:S04]  /*0eb0*/  LOP3.LUT R17, R15, 0xfffffff0, RZ, 0xc0, !PT ;  /* 0xfffffff00f117812 */ /* 0x000fc800078ec0ff */
[----:B------:R-:W-:Y:S01]  /*0ec0*/  ISETP.NE.AND P0, PT, R18, R17, PT ;  /* 0x000000111200720c */ /* 0x000fe20003f05270 */
[----:B------:R-:W-:-:S04]  /*0ed0*/  FADD R14, R21, R26 ;  /* 0x0000001a150e7221 */ /* 0x000fc80000000000 */
[----:B------:R-:W-:-:S04]  /*0ee0*/  FADD R21, -R21, R14 ;  /* 0x0000000e15157221 */ /* 0x000fc80000000100 */
[----:B------:R-:W-:-:S04]  /*0ef0*/  FADD R10, -R26, R21 ;  /* 0x000000151a0a7221 */ /* 0x000fc80000000100 */
[----:B------:R-:W-:Y:S05]  /*0f00*/  @P0 BRA `(.L_x_132) ;  /* 0xfffffff800a80947 */ /* 0x000fea000383ffff */
.L_x_131:
[----:B------:R-:W-:Y:S05]  /*0f10*/  BSYNC.RECONVERGENT B1 ;  /* 0x0000000000017941 */ /* 0x000fea0003800200 */
.L_x_130:
[----:B------:R-:W-:Y:S04]  /*0f20*/  BSSY.RECONVERGENT B1, `(.L_x_133) ;  /* 0x0000067000017945 */ /* 0x000fe80003800200 */
[----:B------:R-:W-:Y:S05]  /*0f30*/  @!P1 BRA `(.L_x_134) ;  /* 0x0000000400949947 */ /* 0x000fea0003800000 */
[----:B------:R-:W-:Y:S01]  /*0f40*/  ISETP.GE.U32.AND P0, PT, R24, 0x8, PT ;  /* 0x000000081800780c */ /* 0x000fe20003f06070 */
[----:B------:R-:W-:Y:S01]  /*0f50*/  BSSY.RECONVERGENT B2, `(.L_x_135) ;  /* 0x000002e000027945 */ /* 0x000fe20003800200 */
[----:B------:R-:W-:-:S11]  /*0f60*/  LOP3.LUT P1, R24, R15, 0x7, RZ, 0xc0, !PT ;  /* 0x000000070f187812 */ /* 0x000fd6000782c0ff */
[----:B------:R-:W-:Y:S05]  /*0f70*/  @!P0 BRA `(.L_x_136) ;  /* 0x0000000000ac8947 */ /* 0x000fea0003800000 */
[----:B------:R-:W0:Y:S02]  /*0f80*/  LDC.64 R12, c[0x0][0x398] ;  /* 0x0000e600ff0c7b82 */ /* 0x000e240000000a00 */
[----:B0-----:R-:W-:-:S05]  /*0f90*/  IMAD.WIDE R12, R19, 0x4, R12 ;  /* 0x00000004130c7825 */ /* 0x001fca00078e020c */
[----:B------:R-:W2:Y:S04]  /*0fa0*/  LDG.E.CONSTANT R23, desc[UR10][R12.64] ;  /* 0x0000000a0c177981 */ /* 0x000ea8000c1e9900 */
[----:B------:R-:W3:Y:S04]  /*0fb0*/  LDG.E.CONSTANT R27, desc[UR10][R12.64+0x4] ;  /* 0x0000040a0c1b7981 */ /* 0x000ee8000c1e9900 */
[----:B------:R-:W4:Y:S04]  /*0fc0*/  LDG.E.CONSTANT R21, desc[UR10][R12.64+0x8] ;  /* 0x0000080a0c157981 */ /* 0x000f28000c1e9900 */
[----:B------:R-:W4:Y:S04]  /*0fd0*/  LDG.E.CONSTANT R20, desc[UR10][R12.64+0xc] ;  /* 0x00000c0a0c147981 */ /* 0x000f28000c1e9900 */
[----:B------:R-:W4:Y:S04]  /*0fe0*/  LDG.E.CONSTANT R18, desc[UR10][R12.64+0x10] ;  /* 0x0000100a0c127981 */ /* 0x000f28000c1e9900 */
[----:B------:R-:W4:Y:S04]  /*0ff0*/  LDG.E.CONSTANT R17, desc[UR10][R12.64+0x14] ;  /* 0x0000140a0c117981 */ /* 0x000f28000c1e9900 */
[----:B------:R-:W4:Y:S04]  /*1000*/  LDG.E.CONSTANT R16, desc[UR10][R12.64+0x18] ;  /* 0x0000180a0c107981 */ /* 0x000f28000c1e9900 */
[----:B------:R0:W4:Y:S01]  /*1010*/  LDG.E.CONSTANT R22, desc[UR10][R12.64+0x1c] ;  /* 0x00001c0a0c167981 */ /* 0x000122000c1e9900 */
        /* <DEDUP_REMOVED lines=33> */
.L_x_136:
[----:B------:R-:W-:Y:S05]  /*1230*/  BSYNC.RECONVERGENT B2 ;  /* 0x0000000000027941 */ /* 0x000fea0003800200 */
.L_x_135:
[----:B------:R-:W-:Y:S05]  /*1240*/  @!P1 BRA `(.L_x_134) ;  /* 0x0000000000d09947 */ /* 0x000fea0003800000 */
[----:B------:R-:W-:Y:S01]  /*1250*/  ISETP.GE.U32.AND P0, PT, R24, 0x4, PT ;  /* 0x000000041800780c */ /* 0x000fe20003f06070 */
[----:B------:R-:W-:Y:S01]  /*1260*/  BSSY.RECONVERGENT B2, `(.L_x_137) ;  /* 0x000001b000027945 */ /* 0x000fe20003800200 */
[----:B------:R-:W-:-:S04]  /*1270*/  LOP3.LUT R15, R15, 0x3, RZ, 0xc0, !PT ;  /* 0x000000030f0f7812 */ /* 0x000fc800078ec0ff */
[----:B------:R-:W-:-:S07]  /*1280*/  ISETP.NE.AND P1, PT, R15, RZ, PT ;  /* 0x000000ff0f00720c */ /* 0x000fce0003f25270 */
[----:B------:R-:W-:Y:S06]  /*1290*/  @!P0 BRA `(.L_x_138) ;  /* 0x00000000005c8947 */ /* 0x000fec0003800000 */
[----:B------:R-:W0:Y:S02]  /*12a0*/  LDC.64 R12, c[0x0][0x398] ;  /* 0x0000e600ff0c7b82 */ /* 0x000e240000000a00 */
[----:B0-----:R-:W-:-:S05]  /*12b0*/  IMAD.WIDE R12, R19, 0x4, R12 ;  /* 0x00000004130c7825 */ /* 0x001fca00078e020c */
[----:B------:R-:W2:Y:S04]  /*12c0*/  LDG.E.CONSTANT R17, desc[UR10][R12.64] ;  /* 0x0000000a0c117981 */ /* 0x000ea8000c1e9900 */
[----:B------:R-:W3:Y:S04]  /*12d0*/  LDG.E.CONSTANT R23, desc[UR10][R12.64+0x4] ;  /* 0x0000040a0c177981 */ /* 0x000ee8000c1e9900 */
[----:B------:R-:W4:Y:S04]  /*12e0*/  LDG.E.CONSTANT R18, desc[UR10][R12.64+0x8] ;  /* 0x0000080a0c127981 */ /* 0x000f28000c1e9900 */
[----:B------:R-:W4:Y:S01]  /*12f0*/  LDG.E.CONSTANT R16, desc[UR10][R12.64+0xc] ;  /* 0x00000c0a0c107981 */ /* 0x000f22000c1e9900 */
        /* <DEDUP_REMOVED lines=16> */
[----:B------:R-:W-:-:S07]  /*1400*/  FADD R10, -R16, R17 ;  /* 0x00000011100a7221 */ /* 0x000fce0000000100 */
.L_x_138:
[----:B------:R-:W-:Y:S05]  /*1410*/  BSYNC.RECONVERGENT B2 ;  /* 0x0000000000027941 */ /* 0x000fea0003800200 */
.L_x_137:
[----:B------:R-:W-:Y:S05]  /*1420*/  @!P1 BRA `(.L_x_134) ;  /* 0x0000000000589947 */ /* 0x000fea0003800000 */
[----:B------:R-:W0:Y:S02]  /*1430*/  LDC.64 R12, c[0x0][0x398] ;  /* 0x0000e600ff0c7b82 */ /* 0x000e240000000a00 */
[----:B0-----:R-:W-:-:S05]  /*1440*/  IMAD.WIDE R12, R19, 0x4, R12 ;  /* 0x00000004130c7825 */ /* 0x001fca00078e020c */
[----:B------:R-:W2:Y:S01]  /*1450*/  LDG.E.CONSTANT R17, desc[UR10][R12.64] ;  /* 0x0000000a0c117981 */ /* 0x000ea2000c1e9900 */
[----:B------:R-:W-:Y:S01]  /*1460*/  ISETP.NE.AND P0, PT, R15, 0x1, PT ;  /* 0x000000010f00780c */ /* 0x000fe20003f05270 */
[----:B--2---:R-:W-:-:S04]  /*1470*/  FADD R17, -R10, R17 ;  /* 0x000000110a117221 */ /* 0x004fc80000000100 */
[----:B------:R-:W-:-:S04]  /*1480*/  FADD R21, R14, R17 ;  /* 0x000000110e157221 */ /* 0x000fc80000000000 */
[----:B------:R-:W-:Y:S01]  /*1490*/  FADD R10, -R14, R21 ;  /* 0x000000150e0a7221 */ /* 0x000fe20000000100 */
[----:B------:R-:W-:-:S03]  /*14a0*/  MOV R14, R21 ;  /* 0x00000015000e7202 */ /* 0x000fc60000000f00 */
[----:B------:R-:W-:Y:S01]  /*14b0*/  FADD R10, -R17, R10 ;  /* 0x0000000a110a7221 */ /* 0x000fe20000000100 */
[----:B------:R-:W-:Y:S06]  /*14c0*/  @!P0 BRA `(.L_x_134) ;  /* 0x0000000000308947 */ /* 0x000fec0003800000 */
[----:B------:R-:W2:Y:S01]  /*14d0*/  LDG.E.CONSTANT R17, desc[UR10][R12.64+0x4] ;  /* 0x0000040a0c117981 */ /* 0x000ea2000c1e9900 */
[----:B------:R-:W-:-:S13]  /*14e0*/  ISETP.NE.AND P0, PT, R15, 0x2, PT ;  /* 0x000000020f00780c */ /* 0x000fda0003f05270 */
[----:B------:R-:W3:Y:S01]  /*14f0*/  @P0 LDG.E.CONSTANT R19, desc[UR10][R12.64+0x8] ;  /* 0x0000080a0c130981 */ /* 0x000ee2000c1e9900 */
[----:B--2---:R-:W-:-:S04]  /*1500*/  FADD R10, -R10, R17 ;  /* 0x000000110a0a7221 */ /* 0x004fc80000000100 */
[----:B------:R-:W-:-:S04]  /*1510*/  FADD R14, R21, R10 ;  /* 0x0000000a150e7221 */ /* 0x000fc80000000000 */
[----:B------:R-:W-:-:S04]  /*1520*/  FADD R15, -R21, R14 ;  /* 0x0000000e150f7221 */ /* 0x000fc80000000100 */
[----:B------:R-:W-:-:S04]  /*1530*/  FADD R10, -R10, R15 ;  /* 0x0000000f0a0a7221 */ /* 0x000fc80000000100 */
[----:B---3--:R-:W-:-:S04]  /*1540*/  @P0 FADD R19, -R10, R19 ;  /* 0x000000130a130221 */ /* 0x008fc80000000100 */
[----:B------:R-:W-:-:S04]  /*1550*/  @P0 FADD R15, R14, R19 ;  /* 0x000000130e0f0221 */ /* 0x000fc80000000000 */
[----:B------:R-:W-:Y:S01]  /*1560*/  @P0 FADD R16, -R14, R15 ;  /* 0x0000000f0e100221 */ /* 0x000fe20000000100 */
[----:B------:R-:W-:-:S03]  /*1570*/  @P0 MOV R14, R15 ;  /* 0x0000000f000e0202 */ /* 0x000fc60000000f00 */
[----:B------:R-:W-:-:S07]  /*1580*/  @P0 FADD R10, -R19, R16 ;  /* 0x00000010130a0221 */ /* 0x000fce0000000100 */
.L_x_134:
[----:B------:R-:W-:Y:S05]  /*1590*/  BSYNC.RECONVERGENT B1 ;  /* 0x0000000000017941 */ /* 0x000fea0003800200 */
.L_x_133:
[----:B------:R-:W-:Y:S01]  /*15a0*/  I2FP.F32.U32 R16, R2 ;  /* 0x0000000200107245 */ /* 0x000fe20000201000 */
[----:B------:R-:W-:Y:S03]  /*15b0*/  BSSY.RECONVERGENT B1, `(.L_x_139) ;  /* 0x000000d000017945 */ /* 0x000fe60003800200 */
[----:B------:R-:W-:-:S04]  /*15c0*/  IADD3 R12, PT, PT, R16, 0x1800000, RZ ;  /* 0x01800000100c7810 */ /* 0x000fc80007ffe0ff */
[----:B------:R-:W-:-:S04]  /*15d0*/  LOP3.LUT R12, R12, 0x7f800000, RZ, 0xc0, !PT ;  /* 0x7f8000000c0c7812 */ /* 0x000fc800078ec0ff */
[----:B------:R-:W-:-:S13]  /*15e0*/  ISETP.GT.U32.AND P0, PT, R12, 0x1ffffff, PT ;  /* 0x01ffffff0c00780c */ /* 0x000fda0003f04070 */
[----:B------:R-:W-:Y:S05]  /*15f0*/  @P0 BRA `(.L_x_140) ;  /* 0x0000000000100947 */ /* 0x000fea0003800000 */
[----:B------:R-:W-:Y:S02]  /*1600*/  MOV R12, R16 ;  /* 0x00000010000c7202 */ /* 0x000fe40000000f00 */
[----:B------:R-:W-:-:S07]  /*1610*/  MOV R16, 0x1630 ;  /* 0x0000163000107802 */ /* 0x000fce0000000f00 */
[----:B-----5:R-:W-:Y:S05]  /*1620*/  CALL.REL.NOINC `($__internal_2_$__cuda_sm20_rcp_rn_f32_slowpath) ;  /* 0x0000002800187944 */ /* 0x020fea0003c00000 */
[----:B------:R-:W-:Y:S05]  /*1630*/  BRA `(.L_x_141) ;  /* 0x0000000000107947 */ /* 0x000fea0003800000 */
.L_x_140:
[----:B------:R-:W0:Y:S02]  /*1640*/  MUFU.RCP R15, R16 ;  /* 0x00000010000f7308 */ /* 0x000e240000001000 */
[----:B0-----:R-:W-:-:S04]  /*1650*/  FFMA R12, R16, R15, -1 ;  /* 0xbf800000100c7423 */ /* 0x001fc8000000000f */
[----:B------:R-:W-:-:S04]  /*1660*/  FADD.FTZ R12, -R12, -RZ ;  /* 0x800000ff0c0c7221 */ /* 0x000fc80000010100 */
[----:B------:R-:W-:-:S07]  /*1670*/  FFMA R15, R15, R12, R15 ;  /* 0x0000000c0f0f7223 */ /* 0x000fce000000000f */
.L_x_141:
[----:B------:R-:W-:Y:S05]  /*1680*/  BSYNC.RECONVERGENT B1 ;  /* 0x0000000000017941 */ /* 0x000fea0003800200 */
.L_x_139:
[----:B------:R-:W-:Y:S01]  /*1690*/  BSSY.RECONVERGENT B1, `(.L_x_142) ;  /* 0x0000038000017945 */ /* 0x000fe20003800200 */
[----:B------:R-:W-:Y:S02]  /*16a0*/  MOV R24, 0x7fffffff ;  /* 0x7fffffff00187802 */ /* 0x000fe40000000f00 */
[----:B------:R-:W-:-:S07]  /*16b0*/  MOV R25, 0x7fffffff ;  /* 0x7fffffff00197802 */ /* 0x000fce0000000f00 */
.L_x_144:
[----:B------:R-:W0:Y:S01]  /*16c0*/  LDC.64 R20, c[0x0][0x388] ;  /* 0x0000e200ff147b82 */ /* 0x000e220000000a00 */
[----:B------:R-:W1:Y:S01]  /*16d0*/  LDCU UR8, c[0x0][0x3c0] ;  /* 0x00007800ff0877ac */ /* 0x000e620008000800 */
[----:B------:R-:W-:Y:S02]  /*16e0*/  SHF.R.S32.HI R13, RZ, 0x1f, R11 ;  /* 0x0000001fff0d7819 */ /* 0x000fe4000001140b */
[----:B------:R-:W-:Y:S01]  /*16f0*/  MOV R12, R11 ;  /* 0x0000000b000c7202 */ /* 0x000fe20000000f00 */
[----:B------:R-:W2:Y:S03]  /*1700*/  LDCU.64 UR12, c[0x0][0x3a0] ;  /* 0x00007400ff0c77ac */ /* 0x000ea60008000a00 */
[----:B------:R-:W3:Y:S01]  /*1710*/  LDC.64 R18, c[0x0][0x380] ;  /* 0x0000e000ff127b82 */ /* 0x000ee20000000a00 */
[----:B-1----:R-:W-:-:S04]  /*1720*/  IMAD.WIDE.U32 R16, R8, UR8, R12 ;  /* 0x0000000808107c25 */ /* 0x002fc8000f8e000c */
[----:B0-----:R-:W-:-:S04]  /*1730*/  IMAD.WIDE R20, R11, 0x4, R20 ;  /* 0x000000040b147825 */ /* 0x001fc800078e0214 */
[----:B---3--:R-:W-:Y:S02]  /*1740*/  IMAD.WIDE R18, R11, 0x4, R18 ;  /* 0x000000040b127825 */ /* 0x008fe400078e0212 */
[----:B------:R-:W3:Y:S01]  /*1750*/  LDG.E.CONSTANT R20, desc[UR10][R20.64] ;  /* 0x0000000a14147981 */ /* 0x000ee2000c1e9900 */
[----:B--2---:R-:W-:Y:S01]  /*1760*/  LEA R26, P0, R16, UR12, 0x2 ;  /* 0x0000000c101a7c11 */ /* 0x004fe2000f8010ff */
[----:B------:R-:W-:Y:S02]  /*1770*/  IMAD R17, R8, UR9, R17 ;  /* 0x0000000908117c24 */ /* 0x000fe4000f8e0211 */
[----:B------:R-:W2:Y:S03]  /*1780*/  LDG.E.CONSTANT R18, desc[UR10][R18.64] ;  /* 0x0000000a12127981 */ /* 0x000ea6000c1e9900 */
[----:B------:R-:W-:-:S05]  /*1790*/  LEA.HI.X R27, R16, UR13, R17, 0x2, P0 ;  /* 0x0000000d101b7c11 */ /* 0x000fca00080f1411 */
[----:B------:R0:W4:Y:S01]  /*17a0*/  LDG.E.CONSTANT R26, desc[UR10][R26.64] ;  /* 0x0000000a1a1a7981 */ /* 0x000122000c1e9900 */
[----:B------:R-:W-:Y:S01]  /*17b0*/  MOV R29, R11 ;  /* 0x0000000b001d7202 */ /* 0x000fe20000000f00 */
[----:B------:R-:W-:-:S04]  /*17c0*/  IMAD.WIDE R22, R11, 0x4, R4 ;  /* 0x000000040b167825 */ /* 0x000fc800078e0204 */
[----:B------:R-:W-:Y:S01]  /*17d0*/  FMUL R12, R14, R15 ;  /* 0x0000000f0e0c7220 */ /* 0x000fe20000400000 */
[C---:B------:R-:W-:Y:S01]  /*17e0*/  IMAD.WIDE R16, R11.reuse, 0x4, R6 ;  /* 0x000000040b107825 */ /* 0x040fe200078e0206 */
[----:B------:R-:W-:-:S04]  /*17f0*/  IADD3 R11, PT, PT, R11, 0x1, RZ ;  /* 0x000000010b0b7810 */ /* 0x000fc80007ffe0ff */
[----:B------:R-:W-:Y:S01]  /*1800*/  ISETP.GE.AND P0, PT, R11, UR8, PT ;  /* 0x000000080b007c0c */ /* 0x000fe2000bf06270 */
[CC--:B---3-5:R-:W-:Y:S01]  /*1810*/  FFMA R21, -R9.reuse, R12.reuse, R20 ;  /* 0x0000000c09157223 */ /* 0x0e8fe20000000114 */
[----:B--2---:R-:W-:-:S04]  /*1820*/  FFMA R12, R9, R12, R18 ;  /* 0x0000000c090c7223 */ /* 0x004fc80000000012 */
[----:B------:R-:W-:-:S07]  /*1830*/  FMNMX R20, R21, R24, !PT ;  /* 0x0000001815147209 */ /* 0x000fce0007800000 */
[----:B------:R-:W1:Y:S01]  /*1840*/  @!P0 LDC.64 R18, c[0x0][0x398] ;  /* 0x0000e600ff128b82 */ /* 0x000e620000000a00 */
[----:B0-----:R-:W-:Y:S02]  /*1850*/  FMNMX R27, R12, R24, PT ;  /* 0x000000180c1b7209 */ /* 0x001fe40003800000 */
[C---:B----4-:R-:W-:Y:S02]  /*1860*/  FSETP.NE.AND P1, PT, |R26|.reuse, +INF , PT ;  /* 0x7f8000001a00780b */ /* 0x050fe40003f25200 */
[----:B------:R-:W-:-:S11]  /*1870*/  FSETP.GE.AND P2, PT, R26, 50, PT ;  /* 0x424800001a00780b */ /* 0x000fd60003f46000 */
[----:B------:R-:W-:Y:S02]  /*1880*/  @P1 FSEL R27, R20, R27, P2 ;  /* 0x0000001b141b1208 */ /* 0x000fe40001000000 */
[----:B-1----:R-:W-:-:S04]  /*1890*/  @!P0 LEA R20, P1, R29, R18, 0x2 ;  /* 0x000000121d148211 */ /* 0x002fc800078210ff */
[----:B------:R-:W-:Y:S02]  /*18a0*/  @!P0 LEA.HI.X R21, R29, R19, R13, 0x2, P1 ;  /* 0x000000131d158211 */ /* 0x000fe400008f140d */
[----:B------:R-:W-:-:S04]  /*18b0*/  @!P0 IADD3 R12, P1, PT, -R2, R29, RZ ;  /* 0x0000001d020c8210 */ /* 0x000fc80007f3e1ff */
[----:B------:R-:W2:Y:S01]  /*18c0*/  @!P0 LDG.E.CONSTANT R21, desc[UR10][R20.64+0x4] ;  /* 0x0000040a14158981 */ /* 0x000ea2000c1e9900 */
[----:B------:R-:W-:Y:S02]  /*18d0*/  @!P0 IADD3.X R13, PT, PT, R13, -0x1, RZ, P1, !PT ;  /* 0xffffffff0d0d8810 */ /* 0x000fe40000ffe4ff */
[----:B------:R-:W-:-:S04]  /*18e0*/  @!P0 LEA R18, P1, R12, R18, 0x2 ;  /* 0x000000120c128211 */ /* 0x000fc800078210ff */
[----:B------:R-:W-:-:S06]  /*18f0*/  @!P0 LEA.HI.X R19, R12, R19, R13, 0x2, P1 ;  /* 0x000000130c138211 */ /* 0x000fcc00008f140d */
[----:B------:R-:W3:Y:S01]  /*1900*/  @!P0 LDG.E.CONSTANT R19, desc[UR10][R18.64+0x4] ;  /* 0x0000040a12138981 */ /* 0x000ee2000c1e9900 */
[----:B------:R-:W-:-:S03]  /*1910*/  ISETP.NE.AND P1, PT, R11, UR8, PT ;  /* 0x000000080b007c0c */ /* 0x000fc6000bf25270 */
[----:B------:R0:W-:Y:S04]  /*1920*/  STG.E desc[UR10][R22.64], R27 ;  /* 0x0000001b16007986 */ /* 0x0001e8000c10190a */
[----:B------:R0:W-:Y:S01]  /*1930*/  STG.E desc[UR10][R16.64], R25 ;  /* 0x0000001910007986 */ /* 0x0001e2000c10190a */
[----:B--2---:R-:W-:-:S04]  /*1940*/  @!P0 FADD R13, -R10, R21 ;  /* 0x000000150a0d8221 */ /* 0x004fc80000000100 */
[----:B------:R-:W-:-:S04]  /*1950*/  @!P0 FADD R29, R14, R13 ;  /* 0x0000000d0e1d8221 */ /* 0x000fc80000000000 */
[----:B------:R-:W-:-:S04]  /*1960*/  @!P0 FADD R12, -R14, R29 ;  /* 0x0000001d0e0c8221 */ /* 0x000fc80000000100 */
[----:B------:R-:W-:-:S04]  /*1970*/  @!P0 FADD R12, -R13, R12 ;  /* 0x0000000c0d0c8221 */ /* 0x000fc80000000100 */
[----:B---3--:R-:W-:-:S04]  /*1980*/  @!P0 FADD R12, -R12, -R19 ;  /* 0x800000130c0c8221 */ /* 0x008fc80000000100 */
[----:B------:R-:W-:-:S04]  /*1990*/  @!P0 FADD R14, R29, R12 ;  /* 0x0000000c1d0e8221 */ /* 0x000fc80000000000 */
[----:B------:R-:W-:-:S04]  /*19a0*/  @!P0 FADD R29, -R29, R14 ;  /* 0x0000000e1d1d8221 */ /* 0x000fc80000000100 */
[----:B------:R-:W-:Y:S01]  /*19b0*/  @!P0 FADD R10, -R12, R29 ;  /* 0x0000001d0c0a8221 */ /* 0x000fe20000000100 */
[----:B------:R-:W-:Y:S01]  /*19c0*/  MOV R12, R24 ;  /* 0x00000018000c7202 */ /* 0x000fe20000000f00 */
[----:B0-----:R-:W-:Y:S06]  /*19d0*/  @!P1 BRA `(.L_x_143) ;  /* 0x00000000000c9947 */ /* 0x001fec0003800000 */
[----:B------:R-:W-:Y:S02]  /*19e0*/  MOV R24, R27 ;  /* 0x0000001b00187202 */ /* 0x000fe40000000f00 */
[----:B------:R-:W-:Y:S01]  /*19f0*/  MOV R25, R12 ;  /* 0x0000000c00197202 */ /* 0x000fe20000000f00 */
[----:B------:R-:W-:Y:S06]  /*1a00*/  BRA `(.L_x_144) ;  /* 0xfffffffc002c7947 */ /* 0x000fec000383ffff */
.L_x_143:
[----:B------:R-:W-:Y:S05]  /*1a10*/  BSYNC.RECONVERGENT B1 ;  /* 0x0000000000017941 */ /* 0x000fea0003800200 */
.L_x_142:
[----:B------:R-:W-:Y:S05]  /*1a20*/  BRA `(.L_x_145) ;  /* 0x0000000800f87947 */ /* 0x000fea0003800000 */
.L_x_122:
[----:B------:R-:W-:Y:S01]  /*1a30*/  ISETP.GE.U32.AND P0, PT, R23, 0x8, PT ;  /* 0x000000081700780c */ /* 0x000fe20003f06070 */
[----:B------:R-:W-:-:S12]  /*1a40*/  HFMA2 R13, -RZ, RZ, 0, 0 ;  /* 0x00000000ff0d7431 */ /* 0x000fd800000001ff */
[----:B------:R-:W-:Y:S05]  /*1a50*/  @!P0 BRA `(.L_x_146) ;  /* 0x0000000000608947 */ /* 0x000fea0003800000 */
[----:B------:R-:W-:Y:S02]  /*1a60*/  MOV R13, RZ ;  /* 0x000000ff000d7202 */ /* 0x000fe40000000f00 */
[----:B------:R-:W-:-:S07]  /*1a70*/  MOV R15, 0x7fffffff ;  /* 0x7fffffff000f7802 */ /* 0x000fce0000000f00 */
.L_x_147:
        /* <DEDUP_REMOVED lines=22> */
.L_x_146:
        /* <DEDUP_REMOVED lines=18> */
.L_x_148:
[----:B------:R-:W-:Y:S05]  /*1d00*/  BRA.U !UP1, `(.L_x_145) ;  /* 0x0000000909407547 */ /* 0x000fea000b800000 */
[----:B------:R-:W-:Y:S02]  /*1d10*/  UISETP.NE.AND UP0, UPT, UR6, 0x1, UPT ;  /* 0x000000010600788c */ /* 0x000fe4000bf05270 */
[----:B------:R-:W-:-:S07]  /*1d20*/  UISETP.NE.AND UP1, UPT, UR4, URZ, UPT ;  /* 0x000000ff0400728c */ /* 0x000fce000bf25270 */
[----:B------:R-:W-:Y:S05]  /*1d30*/  BRA.U !UP0, `(.L_x_149) ;  /* 0x0000000108207547 */ /* 0x000fea000b800000 */
[----:B01----:R-:W-:Y:S01]  /*1d40*/  MOV R15, 0x7fffffff ;  /* 0x7fffffff000f7802 */ /* 0x003fe20000000f00 */
[----:B------:R-:W-:-:S04]  /*1d50*/  IMAD.WIDE.U32 R8, R13, 0x4, R4 ;  /* 0x000000040d087825 */ /* 0x000fc800078e0004 */
[C---:B------:R-:W-:Y:S01]  /*1d60*/  IMAD.WIDE.U32 R10, R13.reuse, 0x4, R6 ;  /* 0x000000040d0a7825 */ /* 0x040fe200078e0006 */
[----:B------:R2:W-:Y:S01]  /*1d70*/  STG.E desc[UR10][R8.64], R15 ;  /* 0x0000000f08007986 */ /* 0x0005e2000c10190a */
[----:B------:R-:W-:-:S03]  /*1d80*/  IADD3 R13, PT, PT, R13, 0x2, RZ ;  /* 0x000000020d0d7810 */ /* 0x000fc60007ffe0ff */
[----:B------:R2:W-:Y:S04]  /*1d90*/  STG.E desc[UR10][R10.64], R15 ;  /* 0x0000000f0a007986 */ /* 0x0005e8000c10190a */
[----:B------:R2:W-:Y:S04]  /*1da0*/  STG.E desc[UR10][R8.64+0x4], R15 ;  /* 0x0000040f08007986 */ /* 0x0005e8000c10190a */
[----:B------:R2:W-:Y:S02]  /*1db0*/  STG.E desc[UR10][R10.64+0x4], R15 ;  /* 0x0000040f0a007986 */ /* 0x0005e4000c10190a */
.L_x_149:
[----:B------:R-:W-:Y:S05]  /*1dc0*/  BRA.U !UP1, `(.L_x_145) ;  /* 0x0000000909107547 */ /* 0x000fea000b800000 */
[----:B------:R-:W-:Y:S01]  /*1dd0*/  IMAD.WIDE.U32 R4, R13, 0x4, R4 ;  /* 0x000000040d047825 */ /* 0x000fe200078e0004 */
[----:B012---:R-:W-:-:S03]  /*1de0*/  MOV R9, 0x7fffffff ;  /* 0x7fffffff00097802 */ /* 0x007fc60000000f00 */
[----:B------:R-:W-:Y:S02]  /*1df0*/  IMAD.WIDE.U32 R6, R13, 0x4, R6 ;  /* 0x000000040d067825 */ /* 0x000fe400078e0006 */
[----:B------:R4:W-:Y:S04]  /*1e00*/  STG.E desc[UR10][R4.64], R9 ;  /* 0x0000000904007986 */ /* 0x0009e8000c10190a */
[----:B------:R4:W-:Y:S01]  /*1e10*/  STG.E desc[UR10][R6.64], R9 ;  /* 0x0000000906007986 */ /* 0x0009e2000c10190a */
[----:B------:R-:W-:Y:S05]  /*1e20*/  BRA `(.L_x_145) ;  /* 0x0000000400f87947 */ /* 0x000fea0003800000 */
.L_x_121:
[----:B------:R-:W-:Y:S01]  /*1e30*/  ISETP.GE.U32.AND P0, PT, R23, 0x8, PT ;  /* 0x000000081700780c */ /* 0x000fe20003f06070 */
[----:B------:R-:W-:-:S12]  /*1e40*/  HFMA2 R13, -RZ, RZ, 0, 0 ;  /* 0x00000000ff0d7431 */ /* 0x000fd800000001ff */
[----:B------:R-:W-:Y:S05]  /*1e50*/  @!P0 BRA `(.L_x_150) ;  /* 0x0000000000608947 */ /* 0x000fea0003800000 */
[----:B------:R-:W-:Y:S02]  /*1e60*/  MOV R13, RZ ;  /* 0x000000ff000d7202 */ /* 0x000fe40000000f00 */
[----:B------:R-:W-:-:S07]  /*1e70*/  MOV R15, 0x7fffffff ;  /* 0x7fffffff000f7802 */ /* 0x000fce0000000f00 */
.L_x_151:
        /* <DEDUP_REMOVED lines=22> */
.L_x_150:
        /* <DEDUP_REMOVED lines=18> */
.L_x_152:
        /* <DEDUP_REMOVED lines=12> */
.L_x_153:
[----:B------:R-:W-:Y:S05]  /*21c0*/  BRA.U !UP1, `(.L_x_145) ;  /* 0x0000000509107547 */ /* 0x000fea000b800000 */
[----:B------:R-:W-:Y:S01]  /*21d0*/  IMAD.WIDE.U32 R4, R13, 0x4, R4 ;  /* 0x000000040d047825 */ /* 0x000fe200078e0004 */
[----:B012---:R-:W-:-:S03]  /*21e0*/  MOV R9, 0x7fffffff ;  /* 0x7fffffff00097802 */ /* 0x007fc60000000f00 */
[----:B------:R-:W-:Y:S02]  /*21f0*/  IMAD.WIDE.U32 R6, R13, 0x4, R6 ;  /* 0x000000040d067825 */ /* 0x000fe400078e0006 */
[----:B------:R3:W-:Y:S04]  /*2200*/  STG.E desc[UR10][R4.64], R9 ;  /* 0x0000000904007986 */ /* 0x0007e8000c10190a */
[----:B------:R3:W-:Y:S01]  /*2210*/  STG.E desc[UR10][R6.64], R9 ;  /* 0x0000000906007986 */ /* 0x0007e2000c10190a */
[----:B------:R-:W-:Y:S05]  /*2220*/  BRA `(.L_x_145) ;  /* 0x0000000000f87947 */ /* 0x000fea0003800000 */
.L_x_120:
[----:B------:R-:W-:Y:S01]  /*2230*/  ISETP.GE.U32.AND P0, PT, R23, 0x8, PT ;  /* 0x000000081700780c */ /* 0x000fe20003f06070 */
[----:B------:R-:W-:-:S12]  /*2240*/  HFMA2 R13, -RZ, RZ, 0, 0 ;  /* 0x00000000ff0d7431 */ /* 0x000fd800000001ff */
[----:B------:R-:W-:Y:S05]  /*2250*/  @!P0 BRA `(.L_x_154) ;  /* 0x0000000000608947 */ /* 0x000fea0003800000 */
[----:B------:R-:W-:Y:S02]  /*2260*/  MOV R13, RZ ;  /* 0x000000ff000d7202 */ /* 0x000fe40000000f00 */
[----:B------:R-:W-:-:S07]  /*2270*/  MOV R15, 0x7fffffff ;  /* 0x7fffffff000f7802 */ /* 0x000fce0000000f00 */
.L_x_155:
        /* <DEDUP_REMOVED lines=22> */
.L_x_154:
        /* <DEDUP_REMOVED lines=18> */
.L_x_156:
[----:B------:R-:W-:Y:S05]  /*2500*/  BRA.U !UP1, `(.L_x_145) ;  /* 0x0000000109407547 */ /* 0x000fea000b800000 */
[----:B------:R-:W-:Y:S01]  /*2510*/  ISETP.NE.AND P0, PT, RZ, UR4, PT ;  /* 0x00000004ff007c0c */ /* 0x000fe2000bf05270 */
[----:B------:R-:W-:-:S12]  /*2520*/  UISETP.NE.AND UP0, UPT, UR6, 0x1, UPT ;  /* 0x000000010600788c */ /* 0x000fd8000bf05270 */
[----:B------:R-:W-:Y:S01]  /*2530*/  @P0 MOV R17, 0x7fffffff ;  /* 0x7fffffff00110802 */ /* 0x000fe20000000f00 */
[----:B------:R-:W-:Y:S06]  /*2540*/  BRA.U !UP0, `(.L_x_157) ;  /* 0x0000000108207547 */ /* 0x000fec000b800000 */
        /* <DEDUP_REMOVED lines=8> */
.L_x_157:
[----:B------:R-:W-:-:S04]  /*25d0*/  @P0 IMAD.WIDE.U32 R4, R13, 0x4, R4 ;  /* 0x000000040d040825 */ /* 0x000fc800078e0004 */
[----:B------:R-:W-:Y:S01]  /*25e0*/  @P0 IMAD.WIDE.U32 R6, R13, 0x4, R6 ;  /* 0x000000040d060825 */ /* 0x000fe200078e0006 */
[----:B------:R3:W-:Y:S04]  /*25f0*/  @P0 STG.E desc[UR10][R4.64], R17 ;  /* 0x0000001104000986 */ /* 0x0007e8000c10190a */
[----:B------:R3:W-:Y:S02]  /*2600*/  @P0 STG.E desc[UR10][R6.64], R17 ;  /* 0x0000001106000986 */ /* 0x0007e4000c10190a */
.L_x_145:
[----:B------:R-:W-:Y:S05]  /*2610*/  BSYNC.RECONVERGENT B0 ;  /* 0x0000000000007941 */ /* 0x000fea0003800200 */
.L_x_119:
[----:B------:R-:W5:Y:S01]  /*2620*/  LDCU UR8, c[0x0][0x3c8] ;  /* 0x00007900ff0877ac */ /* 0x000f620008000800 */
[----:B------:R-:W-:-:S04]  /*2630*/  IADD3 R3, PT, PT, R0, R3, RZ ;  /* 0x0000000300037210 */ /* 0x000fc80007ffe0ff */
[----:B-----5:R-:W-:-:S13]  /*2640*/  ISETP.GE.AND P0, PT, R3, UR8, PT ;  /* 0x0000000803007c0c */ /* 0x020fda000bf06270 */
[----:B------:R-:W-:Y:S05]  /*2650*/  @!P0 BRA `(.L_x_158) ;  /* 0xffffffd800b48947 */ /* 0x000fea000383ffff */
[----:B------:R-:W-:Y:S05]  /*2660*/  EXIT ;  /* 0x000000000000794d */ /* 0x000fea0003800000 */
.L_x_118:
[----:B------:R-:W0:Y:S01]  /*2670*/  LDC.64 R4, c[0x0][0x3b8] ;  /* 0x0000ee00ff047b82 */ /* 0x000e220000000a00 */
[----:B------:R-:W1:Y:S07]  /*2680*/  LDCU UR4, c[0x0][0x3c8] ;  /* 0x00007900ff0477ac */ /* 0x000e6e0008000800 */
[----:B------:R-:W2:Y:S08]  /*2690*/  LDC R11, c[0x0][0x3c0] ;  /* 0x0000f000ff0b7b82 */ /* 0x000eb00000000800 */
[----:B------:R-:W3:Y:S01]  /*26a0*/  LDC.64 R6, c[0x0][0x3b0] ;  /* 0x0000ec00ff067b82 */ /* 0x000ee20000000a00 */
[----:B0-----:R-:W-:-:S05]  /*26b0*/  IMAD.WIDE R4, R3, 0x4, R4 ;  /* 0x0000000403047825 */ /* 0x001fca00078e0204 */
[----:B------:R-:W2:Y:S01]  /*26c0*/  LDG.E.CONSTANT R2, desc[UR10][R4.64] ;  /* 0x0000000a04027981 */ /* 0x000ea2000c1e9900 */
[-C--:B------:R-:W-:Y:S01]  /*26d0*/  MOV R9, R3.reuse ;  /* 0x0000000300097202 */ /* 0x080fe20000000f00 */
[----:B------:R-:W-:Y:S01]  /*26e0*/  BSSY.RECONVERGENT B0, `(.L_x_159) ;  /* 0x0000178000007945 */ /* 0x000fe20003800200 */
[----:B------:R-:W-:-:S04]  /*26f0*/  IADD3 R3, PT, PT, R0, R3, RZ ;  /* 0x0000000300037210 */ /* 0x000fc80007ffe0ff */
[----:B-1----:R-:W-:Y:S02]  /*2700*/  ISETP.GE.AND P1, PT, R3, UR4, PT ;  /* 0x0000000403007c0c */ /* 0x002fe4000bf26270 */
[----:B--2---:R-:W-:-:S04]  /*2710*/  ISETP.GT.AND P0, PT, R2, R11, PT ;  /* 0x0000000b0200720c */ /* 0x004fc80003f04270 */
[----:B------:R-:W-:-:S13]  /*2720*/  ISETP.LT.OR P0, PT, R2, 0x1, P0 ;  /* 0x000000010200780c */ /* 0x000fda0000701670 */
[----:B---3--:R-:W-:Y:S05]  /*2730*/  @P0 BRA `(.L_x_160) ;  /* 0x0000001400c80947 */ /* 0x008fea0003800000 */
[----:B------:R-:W0:Y:S02]  /*2740*/  LDC R15, c[0x0][0x3c4] ;  /* 0x0000f100ff0f7b82 */ /* 0x000e240000000800 */
[----:B0-----:R-:W-:-:S04]  /*2750*/  IADD3 R18, PT, PT, R2, R15, RZ ;  /* 0x0000000f02127210 */ /* 0x001fc80007ffe0ff */
        /* <DEDUP_REMOVED lines=9> */
[----:B------:R-:W-:Y:S01]  /*27f0*/  IMAD.WIDE R6, R9, 0x4, R6 ;  /* 0x0000000409067825 */ /* 0x000fe200078e0206 */
[----:B------:R-:W0:Y:S04]  /*2800*/  LDCU.128 UR4, c[0x0][0x3d0] ;  /* 0x00007a00ff0477ac */ /* 0x000e280008000c00 */
[----:B------:R1:W5:Y:S01]  /*2810*/  LDG.E.CONSTANT R5, desc[UR10][R6.64] ;  /* 0x0000000a06057981 */ /* 0x000362000c1e9900 */
[----:B------:R-:W-:Y:S01]  /*2820*/  SHF.R.S32.HI R8, RZ, 0x1f, R9 ;  /* 0x0000001fff087819 */ /* 0x000fe20000011409 */
[----:B------:R-:W-:Y:S01]  /*2830*/  BSSY.RECONVERGENT B1, `(.L_x_161) ;  /* 0x0000052000017945 */ /* 0x000fe20003800200 */
[C---:B------:R-:W-:Y:S02]  /*2840*/  ISETP.GE.AND P0, PT, R18.reuse, 0x2, PT ;  /* 0x000000021200780c */ /* 0x040fe40003f06270 */
[----:B------:R-:W-:Y:S01]  /*2850*/  IADD3 R14, PT, PT, R18, -0x1, RZ ;  /* 0xffffffff120e7810 */ /* 0x000fe20007ffe0ff */
[----:B------:R-:W-:-:S02]  /*2860*/  IMAD R8, R8, R11, RZ ;  /* 0x0000000b08087224 */ /* 0x000fc400078e02ff */
[----:B------:R-:W-:-:S04]  /*2870*/  IMAD.WIDE.U32 R10, R9, R11, RZ ;  /* 0x0000000b090a7225 */ /* 0x000fc800078e00ff */
[----:B------:R-:W-:Y:S01]  /*2880*/  IMAD R13, R9, UR9, R8 ;  /* 0x00000009090d7c24 */ /* 0x000fe2000f8e0208 */
[----:B------:R-:W-:-:S04]  /*2890*/  SHF.L.U32 R9, R10, 0x2, RZ ;  /* 0x000000020a097819 */ /* 0x000fc800000006ff */
[----:B------:R-:W-:Y:S02]  /*28a0*/  IADD3 R11, PT, PT, R11, R13, RZ ;  /* 0x0000000d0b0b7210 */ /* 0x000fe40007ffe0ff */
[C---:B0-----:R-:W-:Y:S02]  /*28b0*/  IADD3 R8, P2, PT, R9.reuse, UR4, RZ ;  /* 0x0000000409087c10 */ /* 0x041fe4000ff5e0ff */
[----:B------:R-:W-:Y:S02]  /*28c0*/  SHF.L.U64.HI R11, R10, 0x2, R11 ;  /* 0x000000020a0b7819 */ /* 0x000fe4000001020b */
[----:B------:R-:W-:Y:S02]  /*28d0*/  IADD3 R10, P3, PT, R9, UR6, RZ ;  /* 0x00000006090a7c10 */ /* 0x000fe4000ff7e0ff */
[C---:B------:R-:W-:Y:S02]  /*28e0*/  IADD3.X R9, PT, PT, R11.reuse, UR5, RZ, P2, !PT ;  /* 0x000000050b097c10 */ /* 0x040fe400097fe4ff */
[----:B------:R-:W-:Y:S01]  /*28f0*/  IADD3.X R11, PT, PT, R11, UR7, RZ, P3, !PT ;  /* 0x000000070b0b7c10 */ /* 0x000fe20009ffe4ff */
[----:B-1----:R-:W-:Y:S08]  /*2900*/  @!P0 BRA `(.L_x_162) ;  /* 0x0000000400108947 */ /* 0x002ff00003800000 */
[----:B------:R-:W-:Y:S01]  /*2910*/  IADD3 R6, PT, PT, R18, -0x2, RZ ;  /* 0xfffffffe12067810 */ /* 0x000fe20007ffe0ff */
[----:B------:R-:W-:Y:S01]  /*2920*/  BSSY.RECONVERGENT B2, `(.L_x_163) ;  /* 0x000001e000027945 */ /* 0x000fe20003800200 */
[----:B------:R-:W-:Y:S01]  /*2930*/  LOP3.LUT R16, R14, 0x7, RZ, 0xc0, !PT ;  /* 0x000000070e107812 */ /* 0x000fe200078ec0ff */
[----:B------:R-:W-:Y:S01]  /*2940*/  HFMA2 R19, -RZ, RZ, 0, 0 ;  /* 0x00000000ff137431 */ /* 0x000fe200000001ff */
[----:B------:R-:W-:Y:S02]  /*2950*/  ISETP.GE.U32.AND P0, PT, R6, 0x7, PT ;  /* 0x000000070600780c */ /* 0x000fe40003f06070 */
[----:B------:R-:W-:-:S11]  /*2960*/  ISETP.NE.AND P2, PT, R16, RZ, PT ;  /* 0x000000ff1000720c */ /* 0x000fd60003f45270 */
[----:B------:R-:W-:Y:S05]  /*2970*/  @!P0 BRA `(.L_x_164) ;  /* 0x0000000000608947 */ /* 0x000fea0003800000 */
[----:B------:R-:W-:Y:S02]  /*2980*/  LOP3.LUT R19, R14, 0xfffffff8, RZ, 0xc0, !PT ;  /* 0xfffffff80e137812 */ /* 0x000fe400078ec0ff */
[----:B------:R-:W-:Y:S02]  /*2990*/  MOV R17, RZ ;  /* 0x000000ff00117202 */ /* 0x000fe40000000f00 */
[----:B------:R-:W-:-:S07]  /*29a0*/  MOV R21, 0x7fffffff ;  /* 0x7fffffff00157802 */ /* 0x000fce0000000f00 */
.L_x_165:
        /* <DEDUP_REMOVED lines=21> */
.L_x_164:
[----:B------:R-:W-:Y:S05]  /*2b00*/  BSYNC.RECONVERGENT B2 ;  /* 0x0000000000027941 */ /* 0x000fea0003800200 */
.L_x_163:
[----:B------:R-:W-:Y:S05]  /*2b10*/  @!P2 BRA `(.L_x_162) ;  /* 0x00000000008ca947 */ /* 0x000fea0003800000 */
[----:B------:R-:W-:Y:S01]  /*2b20*/  ISETP.GE.U32.AND P0, PT, R16, 0x4, PT ;  /* 0x000000041000780c */ /* 0x000fe20003f06070 */
[----:B------:R-:W-:Y:S01]  /*2b30*/  BSSY.RECONVERGENT B2, `(.L_x_166) ;  /* 0x0000010000027945 */ /* 0x000fe20003800200 */
[----:B------:R-:W-:-:S04]  /*2b40*/  LOP3.LUT R20, R14, 0x3, RZ, 0xc0, !PT ;  /* 0x000000030e147812 */ /* 0x000fc800078ec0ff */
[----:B------:R-:W-:-:S07]  /*2b50*/  ISETP.NE.AND P2, PT, R20, RZ, PT ;  /* 0x000000ff1400720c */ /* 0x000fce0003f45270 */
[----:B------:R-:W-:Y:S06]  /*2b60*/  @!P0 BRA `(.L_x_167) ;  /* 0x0000000000308947 */ /* 0x000fec0003800000 */
        /* <DEDUP_REMOVED lines=12> */
.L_x_167:
[----:B------:R-:W-:Y:S05]  /*2c30*/  BSYNC.RECONVERGENT B2 ;  /* 0x0000000000027941 */ /* 0x000fea0003800200 */
.L_x_166:
        /* <DEDUP_REMOVED lines=17> */
.L_x_162:
[----:B------:R-:W-:Y:S05]  /*2d50*/  BSYNC.RECONVERGENT B1 ;  /* 0x0000000000017941 */ /* 0x000fea0003800200 */
.L_x_161:
[----:B------:R-:W-:Y:S01]  /*2d60*/  VIADDMNMX R18, R15, 0x1, R18, !PT ;  /* 0x000000010f127846 */ /* 0x000fe20007800112 */
[----:B------:R-:W3:Y:S01]  /*2d70*/  LDC R19, c[0x0][0x3c4] ;  /* 0x0000f100ff137b82 */ /* 0x000ee20000000800 */
[----:B------:R-:W-:Y:S02]  /*2d80*/  BSSY.RECONVERGENT B1, `(.L_x_168) ;  /* 0x0000060000017945 */ /* 0x000fe40003800200 */
[CC--:B012---:R-:W-:Y:S02]  /*2d90*/  IADD3 R6, PT, PT, -R18.reuse, R15.reuse, RZ ;  /* 0x0000000f12067210 */ /* 0x0c7fe40007ffe1ff */
[----:B------:R-:W-:Y:S02]  /*2da0*/  IADD3 R15, PT, PT, R18, -R15, RZ ;  /* 0x8000000f120f7210 */ /* 0x000fe40007ffe0ff */
[----:B------:R-:W-:Y:S02]  /*2db0*/  ISETP.GT.U32.AND P0, PT, R6, -0x10, PT ;  /* 0xfffffff00600780c */ /* 0x000fe40003f04070 */
[----:B------:R-:W-:-:S02]  /*2dc0*/  CS2R R6, SRZ ;  /* 0x0000000000067805 */ /* 0x000fc4000001ff00 */
[----:B------:R-:W-:-:S09]  /*2dd0*/  LOP3.LUT P2, R24, R15, 0xf, RZ, 0xc0, !PT ;  /* 0x0000000f0f187812 */ /* 0x000fd2000784c0ff */
[----:B------:R-:W-:Y:S05]  /*2de0*/  @P0 BRA `(.L_x_169) ;  /* 0x0000000400640947 */ /* 0x000fea0003800000 */
[----:B------:R-:W0:Y:S01]  /*2df0*/  LDC.64 R12, c[0x0][0x398] ;  /* 0x0000e600ff0c7b82 */ /* 0x000e220000000a00 */
[----:B------:R-:W-:Y:S01]  /*2e00*/  HFMA2 R18, -RZ, RZ, 0, 0 ;  /* 0x00000000ff127431 */ /* 0x000fe200000001ff */
[----:B------:R-:W-:-:S07]  /*2e10*/  MOV R6, RZ ;  /* 0x000000ff00067202 */ /* 0x000fce0000000f00 */
.L_x_170:
[----:B0--3--:R-:W-:-:S05]  /*2e20*/  IMAD.WIDE R16, R19, 0x4, R12 ;  /* 0x0000000413107825 */ /* 0x009fca00078e020c */
[----:B------:R-:W2:Y:S04]  /*2e30*/  LDG.E.CONSTANT R27, desc[UR10][R16.64] ;  /* 0x0000000a101b7981 */ /* 0x000ea8000c1e9900 */
[----:B------:R-:W3:Y:S04]  /*2e40*/  LDG.E.CONSTANT R25, desc[UR10][R16.64+0x4] ;  /* 0x0000040a10197981 */ /* 0x000ee8000c1e9900 */
[----:B------:R-:W4:Y:S04]  /*2e50*/  LDG.E.CONSTANT R23, desc[UR10][R16.64+0x8] ;  /* 0x0000080a10177981 */ /* 0x000f28000c1e9900 */
[----:B------:R-:W4:Y:S04]  /*2e60*/  LDG.E.CONSTANT R22, desc[UR10][R16.64+0xc] ;  /* 0x00000c0a10167981 */ /* 0x000f28000c1e9900 */
[----:B------:R-:W4:Y:S04]  /*2e70*/  LDG.E.CONSTANT R21, desc[UR10][R16.64+0x10] ;  /* 0x0000100a10157981 */ /* 0x000f28000c1e9900 */
[----:B------:R-:W4:Y:S01]  /*2e80*/  LDG.E.CONSTANT R20, desc[UR10][R16.64+0x14] ;  /* 0x0000140a10147981 */ /* 0x000f22000c1e9900 */
        /* <DEDUP_REMOVED lines=14> */
[----:B------:R-:W-:-:S04]  /*2f70*/  FADD R25, -R28, R25 ;  /* 0x000000191c197221 */ /* 0x000fc80000000100 */
[----:B------:R-:W-:Y:S02]  /*2f80*/  FADD R27, -R25, R22 ;  /* 0x00000016191b7221 */ /* 0x000fe40000000100 */
        /* <DEDUP_REMOVED lines=14> */
[----:B--2---:R-:W-:-:S04]  /*3070*/  FADD R6, -R27, R6 ;  /* 0x000000061b067221 */ /* 0x004fc80000000100 */
[----:B------:R-:W-:-:S04]  /*3080*/  FADD R26, R25, R6 ;  /* 0x00000006191a7221 */ /* 0x000fc80000000000 */
[----:B------:R-:W-:-:S04]  /*3090*/  FADD R25, -R25, R26 ;  /* 0x0000001a19197221 */ /* 0x000fc80000000100 */
        /* <DEDUP_REMOVED lines=38> */
[----:B------:R-:W-:Y:S01]  /*3300*/  FADD R16, -R16, R17 ;  /* 0x0000001110107221 */ /* 0x000fe20000000100 */
[----:B------:R-:W-:-:S04]  /*3310*/  LOP3.LUT R17, R15, 0xfffffff0, RZ, 0xc0, !PT ;  /* 0xfffffff00f117812 */ /* 0x000fc800078ec0ff */
[----:B------:R-:W-:Y:S01]  /*3320*/  ISETP.NE.AND P0, PT, R18, R17, PT ;  /* 0x000000111200720c */ /* 0x000fe20003f05270 */
[----:B------:R-:W-:-:S04]  /*3330*/  FADD R23, -R16, R23 ;  /* 0x0000001710177221 */ /* 0x000fc80000000100 */
[----:B------:R-:W-:-:S04]  /*3340*/  FADD R7, R6, R23 ;  /* 0x0000001706077221 */ /* 0x000fc80000000000 */
[----:B------:R-:W-:-:S04]  /*3350*/  FADD R6, -R6, R7 ;  /* 0x0000000706067221 */ /* 0x000fc80000000100 */
[----:B------:R-:W-:Y:S01]  /*3360*/  FADD R6, -R23, R6 ;  /* 0x0000000617067221 */ /* 0x000fe20000000100 */
[----:B------:R-:W-:Y:S06]  /*3370*/  @P0 BRA `(.L_x_170) ;  /* 0xfffffff800a80947 */ /* 0x000fec000383ffff */
.L_x_169:
[----:B------:R-:W-:Y:S05]  /*3380*/  BSYNC.RECONVERGENT B1 ;  /* 0x0000000000017941 */ /* 0x000fea0003800200 */
.L_x_168:
[----:B------:R-:W-:Y:S04]  /*3390*/  BSSY.RECONVERGENT B1, `(.L_x_171) ;  /* 0x0000068000017945 */ /* 0x000fe80003800200 */
[----:B------:R-:W-:Y:S05]  /*33a0*/  @!P2 BRA `(.L_x_172) ;  /* 0x000000040098a947 */ /* 0x000fea0003800000 */
[----:B------:R-:W-:Y:S01]  /*33b0*/  ISETP.GE.U32.AND P0, PT, R24, 0x8, PT ;  /* 0x000000081800780c */ /* 0x000fe20003f06070 */
[----:B------:R-:W-:Y:S01]  /*33c0*/  BSSY.RECONVERGENT B2, `(.L_x_173) ;  /* 0x000002f000027945 */ /* 0x000fe20003800200 */
[----:B------:R-:W-:-:S04]  /*33d0*/  LOP3.LUT R25, R15, 0x7, RZ, 0xc0, !PT ;  /* 0x000000070f197812 */ /* 0x000fc800078ec0ff */
[----:B------:R-:W-:-:S07]  /*33e0*/  ISETP.NE.AND P2, PT, R25, RZ, PT ;  /* 0x000000ff1900720c */ /* 0x000fce0003f45270 */
[----:B------:R-:W-:Y:S06]  /*33f0*/  @!P0 BRA `(.L_x_174) ;  /* 0x0000000000ac8947 */ /* 0x000fec0003800000 */
[----:B------:R-:W3:Y:S02]  /*3400*/  LDC.64 R12, c[0x0][0x398] ;  /* 0x0000e600ff0c7b82 */ /* 0x000ee40000000a00 */
[----:B---3--:R-:W-:-:S05]  /*3410*/  IMAD.WIDE R12, R19, 0x4, R12 ;  /* 0x00000004130c7825 */ /* 0x008fca00078e020c */
[----:B------:R-:W2:Y:S04]  /*3420*/  LDG.E.CONSTANT R23, desc[UR10][R12.64] ;  /* 0x0000000a0c177981 */ /* 0x000ea8000c1e9900 */
[----:B------:R-:W3:Y:S04]  /*3430*/  LDG.E.CONSTANT R26, desc[UR10][R12.64+0x4] ;  /* 0x0000040a0c1a7981 */ /* 0x000ee8000c1e9900 */
[----:B------:R-:W4:Y:S04]  /*3440*/  LDG.E.CONSTANT R21, desc[UR10][R12.64+0x8] ;  /* 0x0000080a0c157981 */ /* 0x000f28000c1e9900 */
[----:B------:R-:W4:Y:S04]  /*3450*/  LDG.E.CONSTANT R20, desc[UR10][R12.64+0xc] ;  /* 0x00000c0a0c147981 */ /* 0x000f28000c1e9900 */
[----:B------:R-:W4:Y:S04]  /*3460*/  LDG.E.CONSTANT R18, desc[UR10][R12.64+0x10] ;  /* 0x0000100a0c127981 */ /* 0x000f28000c1e9900 */
[----:B------:R-:W4:Y:S04]  /*3470*/  LDG.E.CONSTANT R17, desc[UR10][R12.64+0x14] ;  /* 0x0000140a0c117981 */ /* 0x000f28000c1e9900 */
        /* <DEDUP_REMOVED lines=35> */
.L_x_174:
[----:B------:R-:W-:Y:S05]  /*36b0*/  BSYNC.RECONVERGENT B2 ;  /* 0x0000000000027941 */ /* 0x000fea0003800200 */
.L_x_173:
        /* <DEDUP_REMOVED lines=29> */
.L_x_176:
[----:B------:R-:W-:Y:S05]  /*3890*/  BSYNC.RECONVERGENT B2 ;  /* 0x0000000000027941 */ /* 0x000fea0003800200 */
.L_x_175:
[----:B------:R-:W-:Y:S05]  /*38a0*/  @!P2 BRA `(.L_x_172) ;  /* 0x000000000058a947 */ /* 0x000fea0003800000 */
[----:B------:R-:W3:Y:S02]  /*38b0*/  LDC.64 R12, c[0x0][0x398] ;  /* 0x0000e600ff0c7b82 */ /* 0x000ee40000000a00 */
[----:B---3--:R-:W-:-:S05]  /*38c0*/  IMAD.WIDE R12, R19, 0x4, R12 ;  /* 0x00000004130c7825 */ /* 0x008fca00078e020c */
[----:B------:R-:W2:Y:S01]  /*38d0*/  LDG.E.CONSTANT R17, desc[UR10][R12.64] ;  /* 0x0000000a0c117981 */ /* 0x000ea2000c1e9900 */
[----:B------:R-:W-:Y:S01]  /*38e0*/  ISETP.NE.AND P0, PT, R15, 0x1, PT ;  /* 0x000000010f00780c */ /* 0x000fe20003f05270 */
[----:B--2---:R-:W-:-:S04]  /*38f0*/  FADD R6, -R6, R17 ;  /* 0x0000001106067221 */ /* 0x004fc80000000100 */
[----:B------:R-:W-:-:S04]  /*3900*/  FADD R16, R7, R6 ;  /* 0x0000000607107221 */ /* 0x000fc80000000000 */
[----:B------:R-:W-:-:S04]  /*3910*/  FADD R7, -R7, R16 ;  /* 0x0000001007077221 */ /* 0x000fc80000000100 */
[----:B------:R-:W-:Y:S01]  /*3920*/  FADD R6, -R6, R7 ;  /* 0x0000000706067221 */ /* 0x000fe20000000100 */
[----:B------:R-:W-:Y:S01]  /*3930*/  MOV R7, R16 ;  /* 0x0000001000077202 */ /* 0x000fe20000000f00 */
        /* <DEDUP_REMOVED lines=13> */
.L_x_172:
[----:B------:R-:W-:Y:S05]  /*3a10*/  BSYNC.RECONVERGENT B1 ;  /* 0x0000000000017941 */ /* 0x000fea0003800200 */
.L_x_171:
        /* <DEDUP_REMOVED lines=8> */
[----:B---3-5:R-:W-:Y:S05]  /*3aa0*/  CALL.REL.NOINC `($__internal_2_$__cuda_sm20_rcp_rn_f32_slowpath) ;  /* 0x0000000000f87944 */ /* 0x028fea0003c00000 */
[----:B------:R-:W-:Y:S01]  /*3ab0*/  MOV R22, R15 ;  /* 0x0000000f00167202 */ /* 0x000fe20000000f00 */
[----:B------:R-:W-:Y:S06]  /*3ac0*/  BRA `(.L_x_179) ;  /* 0x0000000000107947 */ /* 0x000fec0003800000 */
.L_x_178:
[----:B------:R-:W0:Y:S02]  /*3ad0*/  MUFU.RCP R22, R15 ;  /* 0x0000000f00167308 */ /* 0x000e240000001000 */
[----:B0-----:R-:W-:-:S04]  /*3ae0*/  FFMA R12, R15, R22, -1 ;  /* 0xbf8000000f0c7423 */ /* 0x001fc80000000016 */
[----:B------:R-:W-:-:S04]  /*3af0*/  FADD.FTZ R13, -R12, -RZ ;  /* 0x800000ff0c0d7221 */ /* 0x000fc80000010100 */
[----:B------:R-:W-:-:S07]  /*3b00*/  FFMA R22, R22, R13, R22 ;  /* 0x0000000d16167223 */ /* 0x000fce0000000016 */
.L_x_179:
[----:B------:R-:W-:Y:S05]  /*3b10*/  BSYNC.RECONVERGENT B1 ;  /* 0x0000000000017941 */ /* 0x000fea0003800200 */
.L_x_177:
[----:B------:R-:W-:Y:S02]  /*3b20*/  MOV R23, 0x7fffffff ;  /* 0x7fffffff00177802 */ /* 0x000fe40000000f00 */
[----:B------:R-:W-:-:S07]  /*3b30*/  MOV R25, 0x7fffffff ;  /* 0x7fffffff00197802 */ /* 0x000fce0000000f00 */
.L_x_180:
[----:B------:R-:W0:Y:S01]  /*3b40*/  LDCU UR4, c[0x0][0x3c0] ;  /* 0x00007800ff0477ac */ /* 0x000e220008000800 */
[----:B------:R-:W-:Y:S01]  /*3b50*/  IADD3 R24, PT, PT, R14, 0x1, RZ ;  /* 0x000000010e187810 */ /* 0x000fe20007ffe0ff */
[----:B------:R-:W1:Y:S01]  /*3b60*/  LDC.64 R12, c[0x0][0x380] ;  /* 0x0000e000ff0c7b82 */ /* 0x000e620000000a00 */
[--C-:B------:R-:W-:Y:S01]  /*3b70*/  SHF.R.S32.HI R15, RZ, 0x1f, R14.reuse ;  /* 0x0000001fff0f7819 */ /* 0x100fe2000001140e */
[----:B------:R-:W2:Y:S06]  /*3b80*/  LDCU.64 UR6, c[0x0][0x3a0] ;  /* 0x00007400ff0677ac */ /* 0x000eac0008000a00 */
[----:B---3--:R-:W3:Y:S01]  /*3b90*/  LDC.64 R18, c[0x0][0x388] ;  /* 0x0000e200ff127b82 */ /* 0x008ee20000000a00 */
[----:B0-----:R-:W-:Y:S01]  /*3ba0*/  ISETP.GE.AND P0, PT, R24, UR4, PT ;  /* 0x0000000418007c0c */ /* 0x001fe2000bf06270 */
[----:B------:R-:W-:-:S04]  /*3bb0*/  IMAD.WIDE.U32 R20, R4, UR4, R14 ;  /* 0x0000000404147c25 */ /* 0x000fc8000f8e000e */
[----:B------:R-:W-:Y:S01]  /*3bc0*/  IMAD R17, R4, UR9, R21 ;  /* 0x0000000904117c24 */ /* 0x000fe2000f8e0215 */
[----:B--2---:R-:W-:-:S04]  /*3bd0*/  LEA R16, P2, R20, UR6, 0x2 ;  /* 0x0000000614107c11 */ /* 0x004fc8000f8410ff */
[----:B------:R-:W-:-:S03]  /*3be0*/  LEA.HI.X R17, R20, UR7, R17, 0x2, P2 ;  /* 0x0000000714117c11 */ /* 0x000fc600090f1411 */
[----:B------:R-:W0:Y:S01]  /*3bf0*/  @!P0 LDC.64 R20, c[0x0][0x398] ;  /* 0x0000e600ff148b82 */ /* 0x000e220000000a00 */
[C---:B-1----:R-:W-:Y:S01]  /*3c00*/  IMAD.WIDE R26, R14.reuse, 0x4, R12 ;  /* 0x000000040e1a7825 */ /* 0x042fe200078e020c */
[----:B------:R-:W2:Y:S03]  /*3c10*/  LDG.E.CONSTANT R16, desc[UR10][R16.64] ;  /* 0x0000000a10107981 */ /* 0x000ea6000c1e9900 */
[C---:B---3--:R-:W-:Y:S02]  /*3c20*/  IMAD.WIDE R18, R14.reuse, 0x4, R18 ;  /* 0x000000040e127825 */ /* 0x048fe400078e0212 */
[----:B------:R-:W3:Y:S04]  /*3c30*/  LDG.E.CONSTANT R26, desc[UR10][R26.64] ;  /* 0x0000000a1a1a7981 */ /* 0x000ee8000c1e9900 */
[----:B------:R-:W4:Y:S01]  /*3c40*/  LDG.E.CONSTANT R18, desc[UR10][R18.64] ;  /* 0x0000000a12127981 */ /* 0x000f22000c1e9900 */
[----:B0-----:R-:W-:-:S04]  /*3c50*/  @!P0 LEA R12, P2, R14, R20, 0x2 ;  /* 0x000000140e0c8211 */ /* 0x001fc800078410ff */
[----:B------:R-:W-:Y:S02]  /*3c60*/  @!P0 LEA.HI.X R13, R14, R21, R15, 0x2, P2 ;  /* 0x000000150e0d8211 */ /* 0x000fe400010f140f */
[----:B------:R-:W-:-:S04]  /*3c70*/  @!P0 IADD3 R28, P2, PT, -R2, R14, RZ ;  /* 0x0000000e021c8210 */ /* 0x000fc80007f5e1ff */
[----:B------:R-:W4:Y:S01]  /*3c80*/  @!P0 LDG.E.CONSTANT R13, desc[UR10][R12.64+0x4] ;  /* 0x0000040a0c0d8981 */ /* 0x000f22000c1e9900 */
[----:B------:R-:W-:Y:S02]  /*3c90*/  @!P0 IADD3.X R15, PT, PT, R15, -0x1, RZ, P2, !PT ;  /* 0xffffffff0f0f8810 */ /* 0x000fe400017fe4ff */
[----:B------:R-:W-:-:S04]  /*3ca0*/  @!P0 LEA R20, P2, R28, R20, 0x2 ;  /* 0x000000141c148211 */ /* 0x000fc800078410ff */
[----:B------:R-:W-:-:S05]  /*3cb0*/  @!P0 LEA.HI.X R21, R28, R21, R15, 0x2, P2 ;  /* 0x000000151c158211 */ /* 0x000fca00010f140f */
[----:B------:R-:W4:Y:S01]  /*3cc0*/  @!P0 LDG.E.CONSTANT R20, desc[UR10][R20.64+0x4] ;  /* 0x0000040a14148981 */ /* 0x000f22000c1e9900 */
[----:B------:R-:W-:Y:S01]  /*3cd0*/  FMUL R15, R7, R22 ;  /* 0x00000016070f7220 */ /* 0x000fe20000400000 */
[----:B--2---:R-:W-:-:S03]  /*3ce0*/  FSETP.NE.AND P2, PT, |R16|, +INF , PT ;  /* 0x7f8000001000780b */ /* 0x004fc60003f45200 */
[CC--:B---3-5:R-:W-:Y:S01]  /*3cf0*/  FFMA R26, R5.reuse, R15.reuse, R26 ;  /* 0x0000000f051a7223 */ /* 0x0e8fe2000000001a */
[----:B----4-:R-:W-:Y:S01]  /*3d00*/  FFMA R18, -R5, R15, R18 ;  /* 0x0000000f05127223 */ /* 0x010fe20000000112 */
[----:B------:R-:W-:-:S04]  /*3d10*/  MOV R15, R23 ;  /* 0x00000017000f7202 */ /* 0x000fc80000000f00 */
[-C--:B------:R-:W-:Y:S02]  /*3d20*/  FMNMX R18, R18, R23.reuse, !PT ;  /* 0x0000001712127209 */ /* 0x080fe40007800000 */
[----:B------:R-:W-:Y:S02]  /*3d30*/  FMNMX R23, R26, R23, PT ;  /* 0x000000171a177209 */ /* 0x000fe40003800000 */
[----:B------:R-:W-:Y:S01]  /*3d40*/  FSETP.GE.AND P3, PT, R16, 50, PT ;  /* 0x424800001000780b */ /* 0x000fe20003f66000 */
[----:B------:R-:W-:-:S04]  /*3d50*/  @!P0 FADD R28, -R6, R13 ;  /* 0x0000000d061c8221 */ /* 0x000fc80000000100 */
[----:B------:R-:W-:-:S04]  /*3d60*/  @!P0 FADD R26, R7, R28 ;  /* 0x0000001c071a8221 */ /* 0x000fc80000000000 */
[----:B------:R-:W-:Y:S01]  /*3d70*/  @!P0 FADD R19, -R7, R26 ;  /* 0x0000001a07138221 */ /* 0x000fe20000000100 */
[----:B------:R-:W-:Y:S02]  /*3d80*/  @P2 FSEL R23, R18, R23, P3 ;  /* 0x0000001712172208 */ /* 0x000fe40001800000 */
[----:B------:R-:W-:Y:S01]  /*3d90*/  ISETP.NE.AND P2, PT, R24, UR4, PT ;  /* 0x0000000418007c0c */ /* 0x000fe2000bf45270 */
[----:B------:R-:W-:-:S04]  /*3da0*/  @!P0 FADD R19, -R28, R19 ;  /* 0x000000131c138221 */ /* 0x000fc80000000100 */
[----:B------:R-:W-:Y:S01]  /*3db0*/  @!P0 FADD R19, -R19, -R20 ;  /* 0x8000001413138221 */ /* 0x000fe20000000100 */
[----:B------:R-:W-:-:S04]  /*3dc0*/  IMAD.WIDE R12, R14, 0x4, R8 ;  /* 0x000000040e0c7825 */ /* 0x000fc800078e0208 */
[----:B------:R-:W-:Y:S01]  /*3dd0*/  @!P0 FADD R7, R26, R19 ;  /* 0x000000131a078221 */ /* 0x000fe20000000000 */
[----:B------:R-:W-:Y:S01]  /*3de0*/  IMAD.WIDE R16, R14, 0x4, R10 ;  /* 0x000000040e107825 */ /* 0x000fe200078e020a */
[----:B------:R-:W-:Y:S03]  /*3df0*/  STG.E desc[UR10][R12.64], R23 ;  /* 0x000000170c007986 */ /* 0x000fe6000c10190a */
[----:B------:R-:W-:Y:S01]  /*3e00*/  @!P0 FADD R26, -R26, R7 ;  /* 0x000000071a1a8221 */ /* 0x000fe20000000100 */
[----:B------:R-:W-:Y:S01]  /*3e10*/  MOV R14, R24 ;  /* 0x00000018000e7202 */ /* 0x000fe20000000f00 */
[----:B------:R0:W-:Y:S02]  /*3e20*/  STG.E desc[UR10][R16.64], R25 ;  /* 0x0000001910007986 */ /* 0x0001e4000c10190a */
[----:B------:R-:W-:Y:S01]  /*3e30*/  @!P0 FADD R6, -R19, R26 ;  /* 0x0000001a13068221 */ /* 0x000fe20000000100 */
[----:B0-----:R-:W-:Y:S01]  /*3e40*/  MOV R25, R15 ;  /* 0x0000000f00197202 */ /* 0x001fe20000000f00 */
[----:B------:R-:W-:Y:S06]  /*3e50*/  @P2 BRA `(.L_x_180) ;  /* 0xfffffffc00382947 */ /* 0x000fec000383ffff */
.L_x_160:
[----:B------:R-:W-:Y:S05]  /*3e60*/  BSYNC.RECONVERGENT B0 ;  /* 0x0000000000007941 */ /* 0x000fea0003800200 */
.L_x_159:
[----:B------:R-:W-:Y:S05]  /*3e70*/  @!P1 BRA `(.L_x_118) ;  /* 0xffffffe400fc9947 */ /* 0x000fea000383ffff */
[----:B------:R-:W-:Y:S05]  /*3e80*/  EXIT ;  /* 0x000000000000794d */ /* 0x000fea0003800000 */
        .weak           $__internal_2_$__cuda_sm20_rcp_rn_f32_slowpath
        .type           $__internal_2_$__cuda_sm20_rcp_rn_f32_slowpath,@function
        .size           $__internal_2_$__cuda_sm20_rcp_rn_f32_slowpath,(.L_x_188 - $__internal_2_$__cuda_sm20_rcp_rn_f32_slowpath)
$__internal_2_$__cuda_sm20_rcp_rn_f32_slowpath:
[----:B------:R-:W-:Y:S01]  /*3e90*/  SHF.L.U32 R13, R12, 0x1, RZ ;  /* 0x000000010c0d7819 */ /* 0x000fe200000006ff */
[----:B------:R-:W-:Y:S03]  /*3ea0*/  BSSY.RECONVERGENT B2, `(.L_x_181) ;  /* 0x0000030000027945 */ /* 0x000fe60003800200 */
        /* <DEDUP_REMOVED lines=13> */
.L_x_182:
        /* <DEDUP_REMOVED lines=21> */
[----:B------:R-:W-:Y:S02]  /*40d0*/  LOP3.LUT P3, RZ, R18, 0x2, RZ, 0xc0, !PT ;  /* 0x0000000212ff7812 */ /* 0x000fe4000786c0ff */
[----:B------:R-:W-:Y:S02]  /*40e0*/  IADD3 R18, PT, PT, R13, -0xfc, RZ ;  /* 0xffffff040d127810 */ /* 0x000fe40007ffe0ff */
[----:B------:R-:W-:-:S02]  /*40f0*/  PLOP3.LUT P0, PT, P0, P2, P3, 0xe0, 0x0 ;  /* 0x000000000000781c */ /* 0x000fc40000705c30 */
[----:B------:R-:W-:Y:S02]  /*4100*/  LOP3.LUT P2, RZ, R12, 0x7fffff, RZ, 0xc0, !PT ;  /* 0x007fffff0cff7812 */ /* 0x000fe4000784c0ff */
[----:B------:R-:W-:-:S04]  /*4110*/  SEL R15, RZ, 0x1, !P0 ;  /* 0x00000001ff0f7807 */ /* 0x000fc80004000000 */
[----:B------:R-:W-:-:S04]  /*4120*/  IADD3 R15, PT, PT, -R15, RZ, RZ ;  /* 0x000000ff0f0f7210 */ /* 0x000fc80007ffe1ff */
[----:B------:R-:W-:Y:S02]  /*4130*/  ISETP.GE.AND P0, PT, R15, RZ, PT ;  /* 0x000000ff0f00720c */ /* 0x000fe40003f06270 */
[----:B------:R-:W-:-:S11]  /*4140*/  SHF.R.U32.HI R15, RZ, R18, R19 ;  /* 0x00000012ff0f7219 */ /* 0x000fd60000011613 */
[----:B------:R-:W-:-:S04]  /*4150*/  @!P0 IADD3 R15, PT, PT, R15, 0x1, RZ ;  /* 0x000000010f0f8810 */ /* 0x000fc80007ffe0ff */
[----:B------:R-:W-:-:S04]  /*4160*/  @!P2 SHF.L.U32 R15, R15, 0x1, RZ ;  /* 0x000000010f0fa819 */ /* 0x000fc800000006ff */
[----:B------:R-:W-:Y:S01]  /*4170*/  LOP3.LUT R15, R15, 0x80000000, R12, 0xf8, !PT ;  /* 0x800000000f0f7812 */ /* 0x000fe200078ef80c */
[----:B------:R-:W-:Y:S06]  /*4180*/  BRA `(.L_x_183) ;  /* 0x0000000000047947 */ /* 0x000fec0003800000 */
.L_x_184:
[----:B------:R0:W1:Y:S02]  /*4190*/  MUFU.RCP R15, R12 ;  /* 0x0000000c000f7308 */ /* 0x0000640000001000 */
.L_x_183:
[----:B------:R-:W-:Y:S05]  /*41a0*/  BSYNC.RECONVERGENT B2 ;  /* 0x0000000000027941 */ /* 0x000fea0003800200 */
.L_x_181:
[----:B------:R-:W-:-:S04]  /*41b0*/  MOV R17, 0x0 ;  /* 0x0000000000117802 */ /* 0x000fc80000000f00 */
[----:B01----:R-:W-:Y:S05]  /*41c0*/  RET.REL.NODEC R16 `(alphatrend_batch_f32) ;  /* 0xffffffbc108c7950 */ /* 0x003fea0003c3ffff */
.L_x_185:
        /* <DEDUP_REMOVED lines=11> */
.L_x_188:


//--------------------- .nv.shared.reserved.0     --------------------------
	.section	.nv.shared.reserved.0,"aw",@nobits
	.weak		__nv_reservedSMEM_offset_0_alias
	.size		__nv_reservedSMEM_offset_0_alias, 0, 64
	.other		__nv_reservedSMEM_offset_0_alias,@"STO_CUDA_RESERVED_SHARED STV_DEFAULT"
__nv_reservedSMEM_offset_0_alias:
	.zero		0
	.zero		64


//--------------------- .nv.constant0.alphatrend_batch_from_precomputed_f32 --------------------------
	.section	.nv.constant0.alphatrend_batch_from_precomputed_f32,"a",@progbits
	.sectionflags	@""
	.align	4
.nv.constant0.alphatrend_batch_from_precomputed_f32:
	.zero		1000


//--------------------- .nv.constant0.momentum_to_mask_bits --------------------------
	.section	.nv.constant0.momentum_to_mask_bits,"a",@progbits
	.sectionflags	@""
	.align	4
.nv.constant0.momentum_to_mask_bits:
	.zero		920


//--------------------- .nv.constant0.atr_table_from_tr_f32 --------------------------
	.section	.nv.constant0.atr_table_from_tr_f32,"a",@progbits
	.sectionflags	@""
	.align	4
.nv.constant0.atr_table_from_tr_f32:
	.zero		936


//--------------------- .nv.constant0.alphatrend_many_series_one_param_f32 --------------------------
	.section	.nv.constant0.alphatrend_many_series_one_param_f32,"a",@progbits
	.sectionflags	@""
	.align	4
.nv.constant0.alphatrend_many_series_one_param_f32:
	.zero		968


//--------------------- .nv.constant0.alphatrend_batch_f32 --------------------------
	.section	.nv.constant0.alphatrend_batch_f32,"a",@progbits
	.sectionflags	@""
	.align	4
.nv.constant0.alphatrend_batch_f32:
	.zero		992


//--------------------- SYMBOLS --------------------------

	.type		.nv.reservedSmem.offset0,@object
	.size		.nv.reservedSmem.offset0,0x4
